def matmul_kernel(
    a_ptr,
    b_ptr,
    c_ptr,
    M,
    N,
    K,
    stride_am,
    stride_ak,
    stride_bk,
    stride_bn,
    stride_cm,
    stride_cn,
    BLOCK_M: tl.constexpr,
    BLOCK_N: tl.constexpr,
    BLOCK_K: tl.constexpr,
    GROUP_M: tl.constexpr,
):
    pid = tl.program_id(axis=0)
    num_pid_m = tl.cdiv(M, BLOCK_M)
    num_pid_n = tl.cdiv(N, BLOCK_N)
    num_pid_in_group = GROUP_M * num_pid_n
    group_id = pid // num_pid_in_group
    first_pid_m = group_id * GROUP_M
    group_size_m = min(num_pid_m - first_pid_m, GROUP_M)
    pid_m = first_pid_m + ((pid % num_pid_in_group) % group_size_m)
    pid_n = (pid % num_pid_in_group) // group_size_m

    offs_am = (pid_m * BLOCK_M + tl.arange(0, BLOCK_M)) % M
    offs_bn = (pid_n * BLOCK_N + tl.arange(0, BLOCK_N)) % N
    offs_k = tl.arange(0, BLOCK_K)
    a_ptrs = a_ptr + offs_am[:, None] * stride_am + offs_k[None, :] * stride_ak
    b_ptrs = b_ptr + offs_k[:, None] * stride_bk + offs_bn[None, :] * stride_bn

    acc = tl.zeros((BLOCK_M, BLOCK_N), dtype=tl.float32)
    for kk in range(0, tl.cdiv(K, BLOCK_K)):
        a = tl.load(a_ptrs, mask=offs_k[None, :] < K - kk * BLOCK_K, other=0.0)
        b = tl.load(b_ptrs, mask=offs_k[:, None] < K - kk * BLOCK_K, other=0.0)
        acc = tl.dot(a, b, acc)
        a_ptrs += BLOCK_K * stride_ak
        b_ptrs += BLOCK_K * stride_bk

    c = acc.to(c_ptr.dtype.element_ty)
    offs_cm = pid_m * BLOCK_M + tl.arange(0, BLOCK_M)
    offs_cn = pid_n * BLOCK_N + tl.arange(0, BLOCK_N)
    c_ptrs = c_ptr + offs_cm[:, None] * stride_cm + offs_cn[None, :] * stride_cn
    mask = (offs_cm[:, None] < M) & (offs_cn[None, :] < N)
    tl.store(c_ptrs, c, mask=mask)

# config = {"BLOCK_K": 64, "BLOCK_M": 128, "BLOCK_N": 128, "GROUP_M": 8, "arch": "sm_90", "dtype": "fp16", "num_ctas": 1, "num_stages": 4, "num_warps": 16}
# arch = sm_90


// ===== COMPILED SASS (sm_90a) =====

	.target	sm_90a

	.elftype	@"ET_EXEC"


//--------------------- .note.nv.tkinfo           --------------------------
	.section	.note.nv.tkinfo,"",@"SHT_NOTE"
	.sectionflags	@"SHF_NOTE_NV_TKINFO"
	.tkinfo
        /*0018*/ 	.word	0x00000002
        /*0030*/ 	.string	""
        /*0030*/ 	.string	"ptxas"
        /*0030*/ 	.string	"Cuda compilation tools, release 13.0, V13.0.88"
        /*0030*/ 	.string	"Build cuda_13.0.r13.0/compiler.36424714_0"
        /*0030*/ 	.string	"-v  -suppress-debug-info  -lineinfo  -arch sm_90a "



//--------------------- .note.nv.cuinfo           --------------------------
	.section	.note.nv.cuinfo,"",@"SHT_NOTE"
	.sectionflags	@"SHF_NOTE_NV_CUINFO"
        /*0018*/ 	.short	0x0002
        /*001a*/ 	.short	0x005a
        /*001c*/ 	.short	0x0082
	.zero		2


//--------------------- .nv.info                  --------------------------
	.section	.nv.info,"",@"SHT_CUDA_INFO"
	.align	4


	//----- nvinfo : EIATTR_REGCOUNT
	.align		4
        /*0000*/ 	.byte	0x04, 0x2f
        /*0002*/ 	.short	(.L_1 - .L_0)
	.align		4
.L_0:
        /*0004*/ 	.word	index@(matmul_kernel)
        /*0008*/ 	.word	0x00000080


	//----- nvinfo : EIATTR_FRAME_SIZE
	.align		4
.L_1:
        /*000c*/ 	.byte	0x04, 0x11
        /*000e*/ 	.short	(.L_3 - .L_2)
	.align		4
.L_2:
        /*0010*/ 	.word	index@(matmul_kernel)
        /*0014*/ 	.word	0x00000000


	//----- nvinfo : EIATTR_MIN_STACK_SIZE
	.align		4
.L_3:
        /*0018*/ 	.byte	0x04, 0x12
        /*001a*/ 	.short	(.L_5 - .L_4)
	.align		4
.L_4:
        /*001c*/ 	.word	index@(matmul_kernel)
        /*0020*/ 	.word	0x00000000
.L_5:


//--------------------- .nv.compat                --------------------------
	.section	.nv.compat,"",@"SHT_CUDA_COMPAT_INFO"
	.align	4
        /*0000*/ 	.byte	0x02, 0x09, 0x01, 0x00, 0x02, 0x02, 0x04, 0x00, 0x02, 0x05, 0x05, 0x00, 0x03, 0x07, 0x01, 0x01
        /*0010*/ 	.byte	0x02, 0x03, 0x00, 0x00, 0x02, 0x06, 0x01, 0x00, 0x04, 0x0b, 0x08, 0x00, 0x00, 0x00, 0x00, 0x00
        /*0020*/ 	.byte	0x00, 0x00, 0x00, 0x00


//--------------------- .nv.info.matmul_kernel    --------------------------
	.section	.nv.info.matmul_kernel,"",@"SHT_CUDA_INFO"
	.sectionflags	@""
	.align	4


	//----- nvinfo : EIATTR_CUDA_API_VERSION
	.align		4
        /*0000*/ 	.byte	0x04, 0x37
        /*0002*/ 	.short	(.L_7 - .L_6)
.L_6:
        /*0004*/ 	.word	0x00000082


	//----- nvinfo : EIATTR_KPARAM_INFO
	.align		4
.L_7:
        /*0008*/ 	.byte	0x04, 0x17
        /*000a*/ 	.short	(.L_9 - .L_8)
.L_8:
        /*000c*/ 	.word	0x00000000
        /*0010*/ 	.short	0x000d
        /*0012*/ 	.short	0x0048
        /*0014*/ 	.byte	0x00, 0xf4, 0x21, 0x00


	//----- nvinfo : EIATTR_KPARAM_INFO
	.align		4
.L_9:
        /*0018*/ 	.byte	0x04, 0x17
        /*001a*/ 	.short	(.L_11 - .L_10)
.L_10:
        /*001c*/ 	.word	0x00000000
        /*0020*/ 	.short	0x000c
        /*0022*/ 	.short	0x0040
        /*0024*/ 	.byte	0x00, 0xf4, 0x21, 0x00


	//----- nvinfo : EIATTR_KPARAM_INFO
	.align		4
.L_11:
        /*0028*/ 	.byte	0x04, 0x17
        /*002a*/ 	.short	(.L_13 - .L_12)
.L_12:
        /*002c*/ 	.word	0x00000000
        /*0030*/ 	.short	0x000b
        /*0032*/ 	.short	0x0038
        /*0034*/ 	.byte	0x00, 0xf0, 0x11, 0x00


	//----- nvinfo : EIATTR_KPARAM_INFO
	.align		4
.L_13:
        /*0038*/ 	.byte	0x04, 0x17
        /*003a*/ 	.short	(.L_15 - .L_14)
.L_14:
        /*003c*/ 	.word	0x00000000
        /*0040*/ 	.short	0x000a
        /*0042*/ 	.short	0x0034
        /*0044*/ 	.byte	0x00, 0xf0, 0x11, 0x00


	//----- nvinfo : EIATTR_KPARAM_INFO
	.align		4
.L_15:
        /*0048*/ 	.byte	0x04, 0x17
        /*004a*/ 	.short	(.L_17 - .L_16)
.L_16:
        /*004c*/ 	.word	0x00000000
        /*0050*/ 	.short	0x0009
        /*0052*/ 	.short	0x0030
        /*0054*/ 	.byte	0x00, 0xf0, 0x11, 0x00


	//----- nvinfo : EIATTR_KPARAM_INFO
	.align		4
.L_17:
        /*0058*/ 	.byte	0x04, 0x17
        /*005a*/ 	.short	(.L_19 - .L_18)
.L_18:
        /*005c*/ 	.word	0x00000000
        /*0060*/ 	.short	0x0008
        /*0062*/ 	.short	0x002c
        /*0064*/ 	.byte	0x00, 0xf0, 0x11, 0x00


	//----- nvinfo : EIATTR_KPARAM_INFO
	.align		4
.L_19:
        /*0068*/ 	.byte	0x04, 0x17
        /*006a*/ 	.short	(.L_21 - .L_20)
.L_20:
        /*006c*/ 	.word	0x00000000
        /*0070*/ 	.short	0x0007
        /*0072*/ 	.short	0x0028
        /*0074*/ 	.byte	0x00, 0xf0, 0x11, 0x00


	//----- nvinfo : EIATTR_KPARAM_INFO
	.align		4
.L_21:
        /*0078*/ 	.byte	0x04, 0x17
        /*007a*/ 	.short	(.L_23 - .L_22)
.L_22:
        /*007c*/ 	.word	0x00000000
        /*0080*/ 	.short	0x0006
        /*0082*/ 	.short	0x0024
        /*0084*/ 	.byte	0x00, 0xf0, 0x11, 0x00


	//----- nvinfo : EIATTR_KPARAM_INFO
	.align		4
.L_23:
        /*0088*/ 	.byte	0x04, 0x17
        /*008a*/ 	.short	(.L_25 - .L_24)
.L_24:
        /*008c*/ 	.word	0x00000000
        /*0090*/ 	.short	0x0005
        /*0092*/ 	.short	0x0020
        /*0094*/ 	.byte	0x00, 0xf0, 0x11, 0x00


	//----- nvinfo : EIATTR_KPARAM_INFO
	.align		4
.L_25:
        /*0098*/ 	.byte	0x04, 0x17
        /*009a*/ 	.short	(.L_27 - .L_26)
.L_26:
        /*009c*/ 	.word	0x00000000
        /*00a0*/ 	.short	0x0004
        /*00a2*/ 	.short	0x001c
        /*00a4*/ 	.byte	0x00, 0xf0, 0x11, 0x00


	//----- nvinfo : EIATTR_KPARAM_INFO
	.align		4
.L_27:
        /*00a8*/ 	.byte	0x04, 0x17
        /*00aa*/ 	.short	(.L_29 - .L_28)
.L_28:
        /*00ac*/ 	.word	0x00000000
        /*00b0*/ 	.short	0x0003
        /*00b2*/ 	.short	0x0018
        /*00b4*/ 	.byte	0x00, 0xf0, 0x11, 0x00


	//----- nvinfo : EIATTR_KPARAM_INFO
	.align		4
.L_29:
        /*00b8*/ 	.byte	0x04, 0x17
        /*00ba*/ 	.short	(.L_31 - .L_30)
.L_30:
        /*00bc*/ 	.word	0x00000000
        /*00c0*/ 	.short	0x0002
        /*00c2*/ 	.short	0x0010
        /*00c4*/ 	.byte	0x00, 0xf4, 0x21, 0x00


	//----- nvinfo : EIATTR_KPARAM_INFO
	.align		4
.L_31:
        /*00c8*/ 	.byte	0x04, 0x17
        /*00ca*/ 	.short	(.L_33 - .L_32)
.L_32:
        /*00cc*/ 	.word	0x00000000
        /*00d0*/ 	.short	0x0001
        /*00d2*/ 	.short	0x0008
        /*00d4*/ 	.byte	0x00, 0xf4, 0x21, 0x00


	//----- nvinfo : EIATTR_KPARAM_INFO
	.align		4
.L_33:
        /*00d8*/ 	.byte	0x04, 0x17
        /*00da*/ 	.short	(.L_35 - .L_34)
.L_34:
        /*00dc*/ 	.word	0x00000000
        /*00e0*/ 	.short	0x0000
        /*00e2*/ 	.short	0x0000
        /*00e4*/ 	.byte	0x00, 0xf4, 0x21, 0x00


	//----- nvinfo : EIATTR_SPARSE_MMA_MASK
	.align		4
.L_35:
        /*00e8*/ 	.byte	0x03, 0x50
        /*00ea*/ 	.short	0x0000


	//----- nvinfo : EIATTR_MAXREG_COUNT
	.align		4
        /*00ec*/ 	.byte	0x03, 0x1b
        /*00ee*/ 	.short	0x0080


	//----- nvinfo : EIATTR_NUM_BARRIERS
	.align		4
        /*00f0*/ 	.byte	0x02, 0x4c
        /*00f2*/ 	.byte	0x01
	.zero		1


	//----- nvinfo : EIATTR_MERCURY_ISA_VERSION
	.align		4
        /*00f4*/ 	.byte	0x03, 0x5f
        /*00f6*/ 	.short	0x0101


	//----- nvinfo : EIATTR_EXIT_INSTR_OFFSETS
	.align		4
        /*00f8*/ 	.byte	0x04, 0x1c
        /*00fa*/ 	.short	(.L_37 - .L_36)


	//   ....[0]....
.L_36:
        /*00fc*/ 	.word	0x00003ba0


	//   ....[1]....
        /*0100*/ 	.word	0x00003bd0


	//----- nvinfo : EIATTR_REQNTID
	.align		4
.L_37:
        /*0104*/ 	.byte	0x04, 0x10
        /*0106*/ 	.short	(.L_39 - .L_38)
.L_38:
        /*0108*/ 	.word	0x00000200
        /*010c*/ 	.word	0x00000001
        /*0110*/ 	.word	0x00000001


	//----- nvinfo : EIATTR_CBANK_PARAM_SIZE
	.align		4
.L_39:
        /*0114*/ 	.byte	0x03, 0x19
        /*0116*/ 	.short	0x0050


	//----- nvinfo : EIATTR_PARAM_CBANK
	.align		4
        /*0118*/ 	.byte	0x04, 0x0a
        /*011a*/ 	.short	(.L_41 - .L_40)
	.align		4
.L_40:
        /*011c*/ 	.word	index@(.nv.constant0.matmul_kernel)
        /*0120*/ 	.short	0x0210
        /*0122*/ 	.short	0x0050


	//----- nvinfo : EIATTR_SW_WAR
	.align		4
.L_41:
        /*0124*/ 	.byte	0x04, 0x36
        /*0126*/ 	.short	(.L_43 - .L_42)
.L_42:
        /*0128*/ 	.word	0x00000008
.L_43:


//--------------------- .nv.callgraph             --------------------------
	.section	.nv.callgraph,"",@"SHT_CUDA_CALLGRAPH"
	.align	4
	.sectionentsize	8
	.align		4
        /*0000*/ 	.word	0x00000000
	.align		4
        /*0004*/ 	.word	0xffffffff
	.align		4
        /*0008*/ 	.word	0x00000000
	.align		4
        /*000c*/ 	.word	0xfffffffe
	.align		4
        /*0010*/ 	.word	0x00000000
	.align		4
        /*0014*/ 	.word	0xfffffffd
	.align		4
        /*0018*/ 	.word	0x00000000
	.align		4
        /*001c*/ 	.word	0xfffffffc


//--------------------- .text.matmul_kernel       --------------------------
	.section	.text.matmul_kernel,"ax",@progbits
	.align	128
        .global         matmul_kernel
        .type           matmul_kernel,@function
        .size           matmul_kernel,(.L_x_3 - matmul_kernel)
        .other          matmul_kernel,@"STO_CUDA_ENTRY STV_DEFAULT"
matmul_kernel:
.text.matmul_kernel:
[----:B------:R-:W-:Y:S08]  /*0000*/  LDC R1, c[0x0][0x28] ;  /* 0x00000a00ff017b82 */ /* 0x000ff00000000800 */
[----:B------:R-:W0:Y:S01]  /*0010*/  LDC.64 R18, c[0x0][0x228] ;  /* 0x00008a00ff127b82 */ /* 0x000e220000000a00 */
[----:B------:R-:W1:Y:S01]  /*0020*/  S2R R5, SR_CTAID.X ;  /* 0x0000000000057919 */ /* 0x000e620000002500 */
[----:B------:R-:W-:Y:S01]  /*0030*/  UMOV UR4, 0x400 ;  /* 0x0000040000047882 */ /* 0x000fe20000000000 */
[----:B------:R-:W-:Y:S01]  /*0040*/  ULDC.64 UR12, c[0x0][0x208] ;  /* 0x00008200000c7ab9 */ /* 0x000fe20000000a00 */
[----:B------:R-:W-:Y:S01]  /*0050*/  CS2R R24, SRZ ;  /* 0x0000000000187805 */ /* 0x000fe2000001ff00 */
[----:B------:R-:W2:Y:S01]  /*0060*/  S2R R17, SR_TID.X ;  /* 0x0000000000117919 */ /* 0x000ea20000002100 */
[----:B------:R-:W-:-:S02]  /*0070*/  CS2R R26, SRZ ;  /* 0x00000000001a7805 */ /* 0x000fc4000001ff00 */
[----:B------:R-:W-:Y:S01]  /*0080*/  CS2R R56, SRZ ;  /* 0x0000000000387805 */ /* 0x000fe2000001ff00 */
[----:B------:R-:W3:Y:S01]  /*0090*/  LDC R92, c[0x0][0x230] ;  /* 0x00008c00ff5c7b82 */ /* 0x000ee20000000800 */
[----:B------:R-:W-:-:S07]  /*00a0*/  CS2R R58, SRZ ;  /* 0x00000000003a7805 */ /* 0x000fce000001ff00 */
[----:B------:R-:W4:Y:S01]  /*00b0*/  S2UR UR8, SR_CgaCtaId ;  /* 0x00000000000879c3 */ /* 0x000f220000008800 */
[----:B0-----:R-:W-:-:S05]  /*00c0*/  VIADD R0, R19, 0x7f ;  /* 0x0000007f13007836 */ /* 0x001fca0000000000 */
[----:B------:R-:W-:Y:S01]  /*00d0*/  SHF.R.S32.HI R3, RZ, 0x1f, R0 ;  /* 0x0000001fff037819 */ /* 0x000fe20000011400 */
[----:B---3--:R-:W-:-:S03]  /*00e0*/  VIADD R92, R92, 0x3f ;  /* 0x0000003f5c5c7836 */ /* 0x008fc60000000000 */
[----:B------:R-:W-:Y:S02]  /*00f0*/  LEA.HI R3, R3, R0, RZ, 0x7 ;  /* 0x0000000003037211 */ /* 0x000fe400078f38ff */
[----:B-1----:R-:W-:Y:S02]  /*0100*/  IABS R8, R5 ;  /* 0x0000000500087213 */ /* 0x002fe40000000000 */
[----:B------:R-:W-:Y:S02]  /*0110*/  SHF.R.S32.HI R3, RZ, 0x7, R3 ;  /* 0x00000007ff037819 */ /* 0x000fe40000011403 */
[----:B--2---:R-:W-:Y:S01]  /*0120*/  SHF.R.U32.HI R15, RZ, 0x7, R17 ;  /* 0x00000007ff0f7819 */ /* 0x004fe20000011611 */
[----:B----4-:R-:W-:Y:S02]  /*0130*/  ULEA UR8, UR8, UR4, 0x18 ;  /* 0x0000000408087291 */ /* 0x010fe4000f8ec03f */
[----:B------:R-:W-:Y:S01]  /*0140*/  IMAD.SHL.U32 R4, R3, 0x8, RZ ;  /* 0x0000000803047824 */ /* 0x000fe200078e00ff */
[----:B------:R-:W-:-:S04]  /*0150*/  SGXT.U32 R15, R15, 0x2 ;  /* 0x000000020f0f781a */ /* 0x000fc80000000000 */
[-C--:B------:R-:W-:Y:S02]  /*0160*/  IABS R7, R4.reuse ;  /* 0x0000000400077213 */ /* 0x080fe40000000000 */
[----:B------:R-:W-:Y:S02]  /*0170*/  IABS R10, R4 ;  /* 0x00000004000a7213 */ /* 0x000fe40000000000 */
[----:B------:R-:W0:Y:S08]  /*0180*/  I2F.RP R0, R7 ;  /* 0x0000000700007306 */ /* 0x000e300000209400 */
[----:B0-----:R-:W0:Y:S02]  /*0190*/  MUFU.RCP R0, R0 ;  /* 0x0000000000007308 */ /* 0x001e240000001000 */
[----:B0-----:R-:W-:-:S02]  /*01a0*/  VIADD R2, R0, 0xffffffe ;  /* 0x0ffffffe00027836 */ /* 0x001fc40000000000 */
[----:B------:R-:W-:-:S04]  /*01b0*/  IMAD.MOV R0, RZ, RZ, -R10 ;  /* 0x000000ffff007224 */ /* 0x000fc800078e0a0a */
[----:B------:R0:W1:Y:S02]  /*01c0*/  F2I.FTZ.U32.TRUNC.NTZ R3, R2 ;  /* 0x0000000200037305 */ /* 0x000064000021f000 */
[----:B0-----:R-:W-:Y:S02]  /*01d0*/  IMAD.MOV.U32 R2, RZ, RZ, RZ ;  /* 0x000000ffff027224 */ /* 0x001fe400078e00ff */
[----:B-1----:R-:W-:-:S04]  /*01e0*/  IMAD.MOV R6, RZ, RZ, -R3 ;  /* 0x000000ffff067224 */ /* 0x002fc800078e0a03 */
[----:B------:R-:W-:Y:S02]  /*01f0*/  IMAD R9, R6, R7, RZ ;  /* 0x0000000706097224 */ /* 0x000fe400078e02ff */
[----:B------:R-:W-:Y:S02]  /*0200*/  IMAD.MOV.U32 R6, RZ, RZ, R8 ;  /* 0x000000ffff067224 */ /* 0x000fe400078e0008 */
[----:B------:R-:W-:-:S06]  /*0210*/  IMAD.HI.U32 R3, R3, R9, R2 ;  /* 0x0000000903037227 */ /* 0x000fcc00078e0002 */
[----:B------:R-:W-:-:S04]  /*0220*/  IMAD.HI.U32 R3, R3, R6, RZ ;  /* 0x0000000603037227 */ /* 0x000fc800078e00ff */
[----:B------:R-:W-:-:S05]  /*0230*/  IMAD R0, R3, R0, R6 ;  /* 0x0000000003007224 */ /* 0x000fca00078e0206 */
[----:B------:R-:W-:-:S13]  /*0240*/  ISETP.GT.U32.AND P1, PT, R7, R0, PT ;  /* 0x000000000700720c */ /* 0x000fda0003f24070 */
[----:B------:R-:W-:Y:S02]  /*0250*/  @!P1 IMAD.IADD R0, R0, 0x1, -R7 ;  /* 0x0000000100009824 */ /* 0x000fe400078e0a07 */
[----:B------:R-:W-:Y:S01]  /*0260*/  @!P1 VIADD R3, R3, 0x1 ;  /* 0x0000000103039836 */ /* 0x000fe20000000000 */
[----:B------:R-:W-:Y:S02]  /*0270*/  ISETP.NE.AND P1, PT, R4, RZ, PT ;  /* 0x000000ff0400720c */ /* 0x000fe40003f25270 */
[----:B------:R-:W-:Y:S02]  /*0280*/  ISETP.GE.U32.AND P0, PT, R0, R7, PT ;  /* 0x000000070000720c */ /* 0x000fe40003f06070 */
[----:B------:R-:W-:-:S04]  /*0290*/  LOP3.LUT R0, R5, R4, RZ, 0x3c, !PT ;  /* 0x0000000405007212 */ /* 0x000fc800078e3cff */
[----:B------:R-:W-:Y:S01]  /*02a0*/  ISETP.GE.AND P2, PT, R0, RZ, PT ;  /* 0x000000ff0000720c */ /* 0x000fe20003f46270 */
[----:B------:R-:W-:-:S06]  /*02b0*/  VIADD R0, R18, 0x7f ;  /* 0x0000007f12007836 */ /* 0x000fcc0000000000 */
[----:B------:R-:W-:-:S04]  /*02c0*/  @P0 VIADD R3, R3, 0x1 ;  /* 0x0000000103030836 */ /* 0x000fc80000000000 */
[----:B------:R-:W-:Y:S01]  /*02d0*/  IMAD.MOV.U32 R2, RZ, RZ, R3 ;  /* 0x000000ffff027224 */ /* 0x000fe200078e0003 */
[----:B------:R-:W-:-:S03]  /*02e0*/  SHF.R.S32.HI R3, RZ, 0x1f, R0 ;  /* 0x0000001fff037819 */ /* 0x000fc60000011400 */
[----:B------:R-:W-:Y:S01]  /*02f0*/  @!P2 IMAD.MOV R2, RZ, RZ, -R2 ;  /* 0x000000ffff02a224 */ /* 0x000fe200078e0a02 */
[----:B------:R-:W-:Y:S02]  /*0300*/  @!P1 LOP3.LUT R2, RZ, R4, RZ, 0x33, !PT ;  /* 0x00000004ff029212 */ /* 0x000fe400078e33ff */
[----:B------:R-:W-:-:S03]  /*0310*/  LEA.HI R3, R3, R0, RZ, 0x7 ;  /* 0x0000000003037211 */ /* 0x000fc600078f38ff */
[----:B------:R-:W-:Y:S02]  /*0320*/  IMAD.SHL.U32 R6, R2, 0x8, RZ ;  /* 0x0000000802067824 */ /* 0x000fe400078e00ff */
[----:B------:R-:W-:-:S03]  /*0330*/  IMAD.MOV R2, RZ, RZ, -R2 ;  /* 0x000000ffff027224 */ /* 0x000fc600078e0a02 */
[----:B------:R-:W-:Y:S01]  /*0340*/  LEA.HI.SX32 R3, R3, -R6, 0x19 ;  /* 0x8000000603037211 */ /* 0x000fe200078fcaff */
[----:B------:R-:W-:-:S03]  /*0350*/  IMAD R4, R4, R2, R5 ;  /* 0x0000000204047224 */ /* 0x000fc600078e0205 */
[----:B------:R-:W-:Y:S02]  /*0360*/  VIMNMX R11, R3, 0x8, PT ;  /* 0x00000008030b7848 */ /* 0x000fe40003fe0100 */
[----:B------:R-:W-:Y:S02]  /*0370*/  IABS R9, R4 ;  /* 0x0000000400097213 */ /* 0x000fe40000000000 */
[----:B------:R-:W-:-:S04]  /*0380*/  IABS R7, R11 ;  /* 0x0000000b00077213 */ /* 0x000fc80000000000 */
[----:B------:R-:W0:Y:S08]  /*0390*/  I2F.RP R0, R7 ;  /* 0x0000000700007306 */ /* 0x000e300000209400 */
[----:B0-----:R-:W0:Y:S02]  /*03a0*/  MUFU.RCP R0, R0 ;  /* 0x0000000000007308 */ /* 0x001e240000001000 */
[----:B0-----:R-:W-:-:S06]  /*03b0*/  VIADD R3, R0, 0xffffffe ;  /* 0x0ffffffe00037836 */ /* 0x001fcc0000000000 */
[----:B------:R-:W0:Y:S02]  /*03c0*/  F2I.FTZ.U32.TRUNC.NTZ R3, R3 ;  /* 0x0000000300037305 */ /* 0x000e24000021f000 */
[----:B0-----:R-:W-:-:S04]  /*03d0*/  IMAD.MOV R8, RZ, RZ, -R3 ;  /* 0x000000ffff087224 */ /* 0x001fc800078e0a03 */
[----:B------:R-:W-:Y:S01]  /*03e0*/  IMAD.MOV.U32 R2, RZ, RZ, R8 ;  /* 0x000000ffff027224 */ /* 0x000fe200078e0008 */
[----:B------:R-:W-:-:S03]  /*03f0*/  IABS R8, R11 ;  /* 0x0000000b00087213 */ /* 0x000fc60000000000 */
[----:B------:R-:W-:Y:S02]  /*0400*/  IMAD R5, R2, R7, RZ ;  /* 0x0000000702057224 */ /* 0x000fe400078e02ff */
[----:B------:R-:W-:Y:S02]  /*0410*/  IMAD.MOV.U32 R2, RZ, RZ, RZ ;  /* 0x000000ffff027224 */ /* 0x000fe400078e00ff */
[----:B------:R-:W-:Y:S02]  /*0420*/  IMAD.MOV R0, RZ, RZ, -R8 ;  /* 0x000000ffff007224 */ /* 0x000fe400078e0a08 */
[----:B------:R-:W-:Y:S01]  /*0430*/  IMAD.HI.U32 R2, R3, R5, R2 ;  /* 0x0000000503027227 */ /* 0x000fe200078e0002 */
[----:B------:R-:W-:-:S05]  /*0440*/  LOP3.LUT R3, R17, 0x7f, RZ, 0xc0, !PT ;  /* 0x0000007f11037812 */ /* 0x000fca00078ec0ff */
[----:B------:R-:W-:-:S04]  /*0450*/  IMAD.HI.U32 R2, R2, R9, RZ ;  /* 0x0000000902027227 */ /* 0x000fc800078e00ff */
[----:B------:R-:W-:Y:S01]  /*0460*/  IMAD R0, R2, R0, R9 ;  /* 0x0000000002007224 */ /* 0x000fe200078e0209 */
[----:B------:R-:W-:-:S04]  /*0470*/  CS2R R8, SRZ ;  /* 0x0000000000087805 */ /* 0x000fc8000001ff00 */
[----:B------:R-:W-:-:S13]  /*0480*/  ISETP.GT.U32.AND P1, PT, R7, R0, PT ;  /* 0x000000000700720c */ /* 0x000fda0003f24070 */
[----:B------:R-:W-:Y:S02]  /*0490*/  @!P1 IMAD.IADD R0, R0, 0x1, -R7 ;  /* 0x0000000100009824 */ /* 0x000fe400078e0a07 */
[----:B------:R-:W-:Y:S01]  /*04a0*/  @!P1 VIADD R2, R2, 0x1 ;  /* 0x0000000102029836 */ /* 0x000fe20000000000 */
[----:B------:R-:W-:Y:S02]  /*04b0*/  ISETP.NE.AND P1, PT, R11, RZ, PT ;  /* 0x000000ff0b00720c */ /* 0x000fe40003f25270 */
[----:B------:R-:W-:Y:S02]  /*04c0*/  ISETP.GE.U32.AND P0, PT, R0, R7, PT ;  /* 0x000000070000720c */ /* 0x000fe40003f06070 */
[----:B------:R-:W-:-:S04]  /*04d0*/  LOP3.LUT R0, R4, R11, RZ, 0x3c, !PT ;  /* 0x0000000b04007212 */ /* 0x000fc800078e3cff */
[----:B------:R-:W-:-:S07]  /*04e0*/  ISETP.GE.AND P2, PT, R0, RZ, PT ;  /* 0x000000ff0000720c */ /* 0x000fce0003f46270 */
[----:B------:R-:W-:Y:S01]  /*04f0*/  @P0 VIADD R2, R2, 0x1 ;  /* 0x0000000102020836 */ /* 0x000fe20000000000 */
[----:B------:R-:W-:-:S05]  /*0500*/  ISETP.GE.AND P0, PT, R92, 0x40, PT ;  /* 0x000000405c00780c */ /* 0x000fca0003f06270 */
[----:B------:R-:W-:Y:S01]  /*0510*/  @!P2 IMAD.MOV R2, RZ, RZ, -R2 ;  /* 0x000000ffff02a224 */ /* 0x000fe200078e0a02 */
[----:B------:R-:W-:-:S05]  /*0520*/  @!P1 LOP3.LUT R2, RZ, R11, RZ, 0x33, !PT ;  /* 0x0000000bff029212 */ /* 0x000fca00078e33ff */
[----:B------:R-:W-:Y:S02]  /*0530*/  IMAD.MOV R0, RZ, RZ, -R2 ;  /* 0x000000ffff007224 */ /* 0x000fe400078e0a02 */
[----:B------:R-:W-:Y:S02]  /*0540*/  IMAD.SHL.U32 R14, R2, 0x80, RZ ;  /* 0x00000080020e7824 */ /* 0x000fe400078e00ff */
[----:B------:R-:W-:Y:S01]  /*0550*/  IMAD R0, R11, R0, R4 ;  /* 0x000000000b007224 */ /* 0x000fe200078e0204 */
[----:B------:R-:W-:Y:S02]  /*0560*/  CS2R R10, SRZ ;  /* 0x00000000000a7805 */ /* 0x000fe4000001ff00 */
[----:B------:R-:W-:Y:S01]  /*0570*/  CS2R R4, SRZ ;  /* 0x0000000000047805 */ /* 0x000fe2000001ff00 */
[----:B------:R-:W-:Y:S01]  /*0580*/  IMAD.IADD R0, R6, 0x1, R0 ;  /* 0x0000000106007824 */ /* 0x000fe200078e0200 */
[----:B------:R-:W-:-:S03]  /*0590*/  CS2R R6, SRZ ;  /* 0x0000000000067805 */ /* 0x000fc6000001ff00 */
[----:B------:R-:W-:Y:S01]  /*05a0*/  IMAD R16, R0, 0x80, R3 ;  /* 0x0000008000107824 */ /* 0x000fe200078e0203 */
[----:B------:R-:W-:Y:S06]  /*05b0*/  @!P0 BRA `(.L_x_0) ;  /* 0x0000002400ac8947 */ /* 0x000fec0003800000 */
[----:B------:R-:W-:Y:S01]  /*05c0*/  IABS R29, R18 ;  /* 0x00000012001d7213 */ /* 0x000fe20000000000 */
[----:B------:R-:W-:Y:S01]  /*05d0*/  IMAD.SHL.U32 R12, R17, 0x2, RZ ;  /* 0x00000002110c7824 */ /* 0x000fe200078e00ff */
[----:B------:R-:W-:Y:S01]  /*05e0*/  IABS R2, R19 ;  /* 0x0000001300027213 */ /* 0x000fe20000000000 */
[----:B------:R-:W-:Y:S01]  /*05f0*/  ULDC UR4, c[0x0][0x234] ;  /* 0x00008d0000047ab9 */ /* 0x000fe20000000800 */
[----:B------:R-:W0:Y:S01]  /*0600*/  I2F.RP R8, R29 ;  /* 0x0000001d00087306 */ /* 0x000e220000209400 */
[----:B------:R-:W-:Y:S01]  /*0610*/  SHF.R.U32.HI R11, RZ, 0x5, R17 ;  /* 0x00000005ff0b7819 */ /* 0x000fe20000011611 */
[----:B------:R-:W-:Y:S01]  /*0620*/  ULDC.64 UR6, c[0x0][0x210] ;  /* 0x0000840000067ab9 */ /* 0x000fe20000000a00 */
[----:B------:R-:W-:Y:S01]  /*0630*/  IABS R20, R16 ;  /* 0x0000001000147213 */ /* 0x000fe20000000000 */
[----:B------:R-:W1:Y:S01]  /*0640*/  LDC R68, c[0x0][0x23c] ;  /* 0x00008f00ff447b82 */ /* 0x000e620000000800 */
[----:B------:R-:W-:Y:S02]  /*0650*/  R2UR UR14, R11 ;  /* 0x000000000b0e72ca */ /* 0x000fe400000e0000 */
[----:B------:R-:W-:-:S02]  /*0660*/  CS2R R48, SRZ ;  /* 0x0000000000307805 */ /* 0x000fc4000001ff00 */
[----:B------:R-:W-:Y:S01]  /*0670*/  SHF.R.S32.HI R3, RZ, 0x1f, R92 ;  /* 0x0000001fff037819 */ /* 0x000fe2000001145c */
[----:B------:R-:W2:Y:S01]  /*0680*/  I2F.RP R0, R2 ;  /* 0x0000000200007306 */ /* 0x000ea20000209400 */
[----:B------:R-:W-:Y:S02]  /*0690*/  LOP3.LUT R13, R17, 0x3f, RZ, 0xc0, !PT ;  /* 0x0000003f110d7812 */ /* 0x000fe400078ec0ff */
[----:B------:R-:W-:Y:S02]  /*06a0*/  CS2R R50, SRZ ;  /* 0x0000000000327805 */ /* 0x000fe4000001ff00 */
[----:B------:R-:W-:Y:S01]  /*06b0*/  LEA.HI R92, R3, R92, RZ, 0x6 ;  /* 0x0000005c035c7211 */ /* 0x000fe200078f30ff */
[----:B------:R-:W3:Y:S01]  /*06c0*/  LDC R70, c[0x0][0x238] ;  /* 0x00008e00ff467b82 */ /* 0x000ee20000000800 */
[----:B------:R-:W-:Y:S02]  /*06d0*/  ISETP.GE.AND P6, PT, R16, RZ, PT ;  /* 0x000000ff1000720c */ /* 0x000fe40003fc6270 */
[----:B------:R-:W-:-:S02]  /*06e0*/  CS2R R52, SRZ ;  /* 0x0000000000347805 */ /* 0x000fc4000001ff00 */
[----:B------:R-:W-:Y:S01]  /*06f0*/  ISETP.NE.AND P3, PT, R18, RZ, PT ;  /* 0x000000ff1200720c */ /* 0x000fe20003f65270 */
[----:B0-----:R-:W0:Y:S01]  /*0700*/  MUFU.RCP R8, R8 ;  /* 0x0000000800087308 */ /* 0x001e220000001000 */
[C---:B------:R-:W-:Y:S02]  /*0710*/  LOP3.LUT R56, R15.reuse, 0x2c, RZ, 0xfc, !PT ;  /* 0x0000002c0f387812 */ /* 0x040fe400078efcff */
[----:B------:R-:W-:Y:S02]  /*0720*/  CS2R R54, SRZ ;  /* 0x0000000000367805 */ /* 0x000fe4000001ff00 */
[C---:B------:R-:W-:Y:S01]  /*0730*/  LOP3.LUT R57, R15.reuse, 0x28, RZ, 0xfc, !PT ;  /* 0x000000280f397812 */ /* 0x040fe200078efcff */
[----:B------:R-:W-:Y:S01]  /*0740*/  UIADD3 UR15, UR8, 0x4000, URZ ;  /* 0x00004000080f7890 */ /* 0x000fe2000fffe03f */
[C---:B------:R-:W-:Y:S01]  /*0750*/  LOP3.LUT R58, R15.reuse, 0x24, RZ, 0xfc, !PT ;  /* 0x000000240f3a7812 */ /* 0x040fe200078efcff */
[----:B------:R-:W-:Y:S01]  /*0760*/  ULDC UR11, c[0x0][0x230] ;  /* 0x00008c00000b7ab9 */ /* 0x000fe20000000800 */
[C---:B------:R-:W-:Y:S01]  /*0770*/  LOP3.LUT R59, R15.reuse, 0x20, RZ, 0xfc, !PT ;  /* 0x000000200f3b7812 */ /* 0x040fe200078efcff */
[----:B--2---:R-:W2:Y:S01]  /*0780*/  MUFU.RCP R0, R0 ;  /* 0x0000000000007308 */ /* 0x004ea20000001000 */
[----:B------:R-:W-:-:S02]  /*0790*/  LOP3.LUT R60, R15, 0x1c, RZ, 0xfc, !PT ;  /* 0x0000001c0f3c7812 */ /* 0x000fc400078efcff */
[C---:B------:R-:W-:Y:S02]  /*07a0*/  LOP3.LUT R61, R15.reuse, 0x18, RZ, 0xfc, !PT ;  /* 0x000000180f3d7812 */ /* 0x040fe400078efcff */
[C---:B------:R-:W-:Y:S02]  /*07b0*/  LOP3.LUT R62, R15.reuse, 0x14, RZ, 0xfc, !PT ;  /* 0x000000140f3e7812 */ /* 0x040fe400078efcff */
[C---:B------:R-:W-:Y:S01]  /*07c0*/  LOP3.LUT R63, R15.reuse, 0x10, RZ, 0xfc, !PT ;  /* 0x000000100f3f7812 */ /* 0x040fe200078efcff */
[----:B0-----:R-:W-:Y:S01]  /*07d0*/  VIADD R6, R8, 0xffffffe ;  /* 0x0ffffffe08067836 */ /* 0x001fe20000000000 */
[----:B------:R-:W-:Y:S02]  /*07e0*/  SHF.R.U32.HI R8, RZ, 0x6, R17 ;  /* 0x00000006ff087819 */ /* 0x000fe40000011611 */
[C---:B------:R-:W-:Y:S01]  /*07f0*/  LOP3.LUT R64, R15.reuse, 0xc, RZ, 0xfc, !PT ;  /* 0x0000000c0f407812 */ /* 0x040fe200078efcff */
[----:B------:R0:W4:Y:S01]  /*0800*/  F2I.FTZ.U32.TRUNC.NTZ R7, R6 ;  /* 0x0000000600077305 */ /* 0x000122000021f000 */
[----:B------:R-:W-:Y:S01]  /*0810*/  SGXT.U32 R3, R8, 0x3 ;  /* 0x000000030803781a */ /* 0x000fe20000000000 */
[-C--:B---3--:R-:W-:Y:S01]  /*0820*/  IMAD R56, R56, R70.reuse, RZ ;  /* 0x0000004638387224 */ /* 0x088fe200078e02ff */
[----:B------:R-:W-:Y:S01]  /*0830*/  LOP3.LUT R65, R15, 0x8, RZ, 0xfc, !PT ;  /* 0x000000080f417812 */ /* 0x000fe200078efcff */
[----:B--2---:R-:W-:Y:S01]  /*0840*/  VIADD R4, R0, 0xffffffe ;  /* 0x0ffffffe00047836 */ /* 0x004fe20000000000 */
[----:B------:R-:W-:Y:S01]  /*0850*/  LOP3.LUT R0, R14, R3, RZ, 0xfc, !PT ;  /* 0x000000030e007212 */ /* 0x000fe200078efcff */
[-C--:B------:R-:W-:Y:S01]  /*0860*/  IMAD R57, R57, R70.reuse, RZ ;  /* 0x0000004639397224 */ /* 0x080fe200078e02ff */
[----:B------:R-:W-:Y:S01]  /*0870*/  LOP3.LUT R3, R17, 0x1c0, RZ, 0xc0, !PT ;  /* 0x000001c011037812 */ /* 0x000fe200078ec0ff */
[----:B------:R2:W3:Y:S01]  /*0880*/  F2I.FTZ.U32.TRUNC.NTZ R5, R4 ;  /* 0x0000000400057305 */ /* 0x0004e2000021f000 */
[----:B0-----:R-:W-:Y:S01]  /*0890*/  IMAD.MOV.U32 R6, RZ, RZ, RZ ;  /* 0x000000ffff067224 */ /* 0x001fe200078e00ff */
[----:B------:R-:W-:Y:S01]  /*08a0*/  LOP3.LUT R22, R0, 0x70, RZ, 0xfc, !PT ;  /* 0x0000007000167812 */ /* 0x000fe200078efcff */
[-C--:B------:R-:W-:Y:S01]  /*08b0*/  IMAD R58, R58, R70.reuse, RZ ;  /* 0x000000463a3a7224 */ /* 0x080fe200078e02ff */
[C---:B------:R-:W-:Y:S01]  /*08c0*/  LOP3.LUT R21, R0.reuse, 0x78, RZ, 0xfc, !PT ;  /* 0x0000007800157812 */ /* 0x040fe200078efcff */
[-C--:B------:R-:W-:Y:S01]  /*08d0*/  IMAD R59, R59, R70.reuse, RZ ;  /* 0x000000463b3b7224 */ /* 0x080fe200078e02ff */
[C---:B------:R-:W-:Y:S01]  /*08e0*/  LOP3.LUT R30, R0.reuse, 0x58, RZ, 0xfc, !PT ;  /* 0x00000058001e7812 */ /* 0x040fe200078efcff */
[--C-:B----4-:R-:W-:Y:S01]  /*08f0*/  IMAD.MOV R10, RZ, RZ, -R7.reuse ;  /* 0x000000ffff0a7224 */ /* 0x110fe200078e0a07 */
[----:B------:R-:W-:Y:S01]  /*0900*/  LOP3.LUT R32, R0, 0x50, RZ, 0xfc, !PT ;  /* 0x0000005000207812 */ /* 0x000fe200078efcff */
[----:B--2---:R-:W-:Y:S01]  /*0910*/  IMAD.MOV.U32 R4, RZ, RZ, RZ ;  /* 0x000000ffff047224 */ /* 0x004fe200078e00ff */
[----:B------:R-:W-:Y:S01]  /*0920*/  ISETP.GE.AND P2, PT, R21, RZ, PT ;  /* 0x000000ff1500720c */ /* 0x000fe20003f46270 */
[----:B------:R-:W-:Y:S01]  /*0930*/  IMAD R11, R10, R29, RZ ;  /* 0x0000001d0a0b7224 */ /* 0x000fe200078e02ff */
[----:B------:R-:W-:Y:S01]  /*0940*/  IABS R10, R21 ;  /* 0x00000015000a7213 */ /* 0x000fe20000000000 */
[----:B------:R-:W-:Y:S01]  /*0950*/  IMAD R60, R60, R70, RZ ;  /* 0x000000463c3c7224 */ /* 0x000fe200078e02ff */
[----:B------:R-:W-:Y:S01]  /*0960*/  ISETP.GE.AND P4, PT, R22, RZ, PT ;  /* 0x000000ff1600720c */ /* 0x000fe20003f86270 */
[----:B------:R-:W-:Y:S01]  /*0970*/  IMAD.HI.U32 R6, R7, R11, R6 ;  /* 0x0000000b07067227 */ /* 0x000fe200078e0006 */
[----:B------:R-:W-:-:S02]  /*0980*/  IABS R11, R22 ;  /* 0x00000016000b7213 */ /* 0x000fc40000000000 */
[----:B------:R-:W-:Y:S01]  /*0990*/  IABS R22, R30 ;  /* 0x0000001e00167213 */ /* 0x000fe20000000000 */
[--C-:B---3--:R-:W-:Y:S01]  /*09a0*/  IMAD.MOV R9, RZ, RZ, -R5.reuse ;  /* 0x000000ffff097224 */ /* 0x108fe200078e0a05 */
[----:B------:R-:W-:Y:S01]  /*09b0*/  IABS R24, R32 ;  /* 0x0000002000187213 */ /* 0x000fe20000000000 */
[----:B------:R-:W-:Y:S01]  /*09c0*/  IMAD.HI.U32 R6, R6, R20, RZ ;  /* 0x0000001406067227 */ /* 0x000fe200078e00ff */
[C---:B------:R-:W-:Y:S02]  /*09d0*/  LOP3.LUT R34, R0.reuse, 0x48, RZ, 0xfc, !PT ;  /* 0x0000004800227812 */ /* 0x040fe400078efcff */
[C---:B------:R-:W-:Y:S01]  /*09e0*/  LOP3.LUT R38, R0.reuse, 0x38, RZ, 0xfc, !PT ;  /* 0x0000003800267812 */ /* 0x040fe200078efcff */
[----:B------:R-:W-:Y:S01]  /*09f0*/  IMAD.MOV R6, RZ, RZ, -R6 ;  /* 0x000000ffff067224 */ /* 0x000fe200078e0a06 */
[----:B------:R-:W-:Y:S01]  /*0a00*/  IABS R26, R34 ;  /* 0x00000022001a7213 */ /* 0x000fe20000000000 */
[----:B------:R-:W-:Y:S01]  /*0a10*/  IMAD R9, R9, R2, RZ ;  /* 0x0000000209097224 */ /* 0x000fe200078e02ff */
[C---:B------:R-:W-:Y:S01]  /*0a20*/  LOP3.LUT R36, R0.reuse, 0x40, RZ, 0xfc, !PT ;  /* 0x0000004000247812 */ /* 0x040fe200078efcff */
[----:B------:R-:W-:Y:S01]  /*0a30*/  IMAD R20, R29, R6, R20 ;  /* 0x000000061d147224 */ /* 0x000fe200078e0214 */
[----:B------:R-:W-:Y:S01]  /*0a40*/  LOP3.LUT R6, R0, 0x60, RZ, 0xfc, !PT ;  /* 0x0000006000067812 */ /* 0x000fe200078efcff */
[----:B------:R-:W-:Y:S01]  /*0a50*/  IMAD.HI.U32 R5, R5, R9, R4 ;  /* 0x0000000905057227 */ /* 0x000fe200078e0004 */
[----:B------:R-:W-:-:S02]  /*0a60*/  LOP3.LUT R4, R17, 0x180, RZ, 0xc0, !PT ;  /* 0x0000018011047812 */ /* 0x000fc400078ec0ff */
[----:B------:R-:W-:Y:S01]  /*0a70*/  ISETP.GT.U32.AND P0, PT, R29, R20, PT ;  /* 0x000000141d00720c */ /* 0x000fe20003f04070 */
[----:B------:R-:W-:Y:S01]  /*0a80*/  IMAD R61, R61, R70, RZ ;  /* 0x000000463d3d7224 */ /* 0x000fe200078e02ff */
[--C-:B------:R-:W-:Y:S01]  /*0a90*/  SHF.R.U32.HI R7, RZ, 0x3, R4.reuse ;  /* 0x00000003ff077819 */ /* 0x100fe20000011604 */
[----:B------:R-:W-:Y:S01]  /*0aa0*/  IMAD R8, R13, 0x2, R4 ;  /* 0x000000020d087824 */ /* 0x000fe200078e0204 */
[----:B------:R-:W-:Y:S01]  /*0ab0*/  SHF.R.U32.HI R9, RZ, 0x2, R3 ;  /* 0x00000002ff097819 */ /* 0x000fe20000011603 */
[C---:B------:R-:W-:Y:S01]  /*0ac0*/  IMAD.HI.U32 R4, R5.reuse, R11, RZ ;  /* 0x0000000b05047227 */ /* 0x040fe200078e00ff */
[----:B------:R-:W-:Y:S02]  /*0ad0*/  IABS R21, R6 ;  /* 0x0000000600157213 */ /* 0x000fe40000000000 */
[----:B------:R-:W-:Y:S01]  /*0ae0*/  LOP3.LUT R43, R8, R7, RZ, 0x3c, !PT ;  /* 0x00000007082b7212 */ /* 0x000fe200078e3cff */
[----:B------:R-:W-:Y:S01]  /*0af0*/  IMAD.HI.U32 R3, R5, R10, RZ ;  /* 0x0000000a05037227 */ /* 0x000fe200078e00ff */
[----:B------:R-:W-:-:S02]  /*0b00*/  LOP3.LUT R12, R9, 0x3fe, R12, 0x78, !PT ;  /* 0x000003fe090c7812 */ /* 0x000fc400078e780c */
[----:B------:R-:W-:Y:S01]  /*0b10*/  ISETP.GE.AND P1, PT, R6, RZ, PT ;  /* 0x000000ff0600720c */ /* 0x000fe20003f26270 */
[----:B------:R-:W-:Y:S01]  /*0b20*/  @!P0 IMAD.IADD R20, R20, 0x1, -R29 ;  /* 0x0000000114148824 */ /* 0x000fe200078e0a1d */
[C---:B------:R-:W-:Y:S01]  /*0b30*/  LOP3.LUT R40, R0.reuse, 0x30, RZ, 0xfc, !PT ;  /* 0x0000003000287812 */ /* 0x040fe200078efcff */
[----:B------:R-:W-:Y:S01]  /*0b40*/  IMAD.MOV R4, RZ, RZ, -R4 ;  /* 0x000000ffff047224 */ /* 0x000fe200078e0a04 */
[----:B------:R-:W-:Y:S01]  /*0b50*/  LOP3.LUT R42, R0, 0x28, RZ, 0xfc, !PT ;  /* 0x00000028002a7812 */ /* 0x000fe200078efcff */
[----:B------:R-:W-:Y:S01]  /*0b60*/  IMAD.MOV R3, RZ, RZ, -R3 ;  /* 0x000000ffff037224 */ /* 0x000fe200078e0a03 */
[----:B------:R-:W-:Y:S01]  /*0b70*/  ISETP.GT.U32.AND P0, PT, R29, R20, PT ;  /* 0x000000141d00720c */ /* 0x000fe20003f04070 */
[----:B------:R-:W-:Y:S01]  /*0b80*/  IMAD R7, R2, R4, R11 ;  /* 0x0000000402077224 */ /* 0x000fe200078e020b */
[----:B------:R-:W-:Y:S01]  /*0b90*/  LOP3.LUT R4, R0, 0x68, RZ, 0xfc, !PT ;  /* 0x0000006800047812 */ /* 0x000fe200078efcff */
[----:B------:R-:W-:Y:S01]  /*0ba0*/  IMAD R3, R2, R3, R10 ;  /* 0x0000000302037224 */ /* 0x000fe200078e020a */
[----:B------:R-:W-:Y:S01]  /*0bb0*/  IABS R31, R40 ;  /* 0x00000028001f7213 */ /* 0x000fe20000000000 */
[----:B------:R-:W-:Y:S01]  /*0bc0*/  IMAD.HI.U32 R6, R5, R21, RZ ;  /* 0x0000001505067227 */ /* 0x000fe200078e00ff */
[----:B------:R-:W-:-:S02]  /*0bd0*/  IABS R9, R4 ;  /* 0x0000000400097213 */ /* 0x000fc40000000000 */
[----:B------:R-:W-:Y:S01]  /*0be0*/  ISETP.GE.AND P5, PT, R4, RZ, PT ;  /* 0x000000ff0400720c */ /* 0x000fe20003fa6270 */
[C---:B------:R-:W-:Y:S01]  /*0bf0*/  IMAD.HI.U32 R8, R5.reuse, R22, RZ ;  /* 0x0000001605087227 */ /* 0x040fe200078e00ff */
[----:B------:R-:W-:Y:S02]  /*0c00*/  IABS R33, R42 ;  /* 0x0000002a00217213 */ /* 0x000fe40000000000 */
[----:B------:R-:W-:Y:S01]  /*0c10*/  LOP3.LUT R44, R0, 0x20, RZ, 0xfc, !PT ;  /* 0x00000020002c7812 */ /* 0x000fe200078efcff */
[----:B------:R-:W-:Y:S01]  /*0c20*/  @!P0 IMAD.IADD R20, R20, 0x1, -R29 ;  /* 0x0000000114148824 */ /* 0x000fe200078e0a1d */
[----:B------:R-:W-:Y:S01]  /*0c30*/  ISETP.GT.U32.AND P0, PT, R2, R3, PT ;  /* 0x000000030200720c */ /* 0x000fe20003f04070 */
[C---:B------:R-:W-:Y:S01]  /*0c40*/  IMAD.HI.U32 R4, R5.reuse, R9, RZ ;  /* 0x0000000905047227 */ /* 0x040fe200078e00ff */
[----:B------:R-:W-:Y:S02]  /*0c50*/  IABS R29, R38 ;  /* 0x00000026001d7213 */ /* 0x000fe40000000000 */
[C---:B------:R-:W-:Y:S01]  /*0c60*/  LOP3.LUT R45, R0.reuse, 0x18, RZ, 0xfc, !PT ;  /* 0x00000018002d7812 */ /* 0x040fe200078efcff */
[----:B------:R-:W-:Y:S01]  /*0c70*/  IMAD.MOV R11, RZ, RZ, -R4 ;  /* 0x000000ffff0b7224 */ /* 0x000fe200078e0a04 */
[----:B------:R-:W-:Y:S01]  /*0c80*/  LOP3.LUT R46, R0, 0x10, RZ, 0xfc, !PT ;  /* 0x00000010002e7812 */ /* 0x000fe200078efcff */
[----:B------:R-:W-:Y:S01]  /*0c90*/  @!P6 IMAD.MOV R20, RZ, RZ, -R20 ;  /* 0x000000ffff14e224 */ /* 0x000fe200078e0a14 */
[C---:B------:R-:W-:Y:S01]  /*0ca0*/  ISETP.GT.U32.AND P6, PT, R2.reuse, R7, PT ;  /* 0x000000070200720c */ /* 0x040fe20003fc4070 */
[----:B------:R-:W-:Y:S01]  /*0cb0*/  IMAD R9, R2, R11, R9 ;  /* 0x0000000b02097224 */ /* 0x000fe200078e0209 */
[----:B------:R-:W-:Y:S01]  /*0cc0*/  @!P3 LOP3.LUT R20, RZ, R18, RZ, 0x33, !PT ;  /* 0x00000012ff14b212 */ /* 0x000fe200078e33ff */
[----:B------:R-:W-:Y:S01]  /*0cd0*/  IMAD.HI.U32 R4, R5, R24, RZ ;  /* 0x0000001805047227 */ /* 0x000fe200078e00ff */
[----:B------:R-:W-:-:S02]  /*0ce0*/  LOP3.LUT R47, R0, 0x8, RZ, 0xfc, !PT ;  /* 0x00000008002f7812 */ /* 0x000fc400078efcff */
[----:B------:R-:W-:Y:S01]  /*0cf0*/  IABS R18, R44 ;  /* 0x0000002c00127213 */ /* 0x000fe20000000000 */
[----:B------:R-:W-:Y:S01]  /*0d00*/  @!P0 IMAD.IADD R3, R3, 0x1, -R2 ;  /* 0x0000000103038824 */ /* 0x000fe200078e0a02 */
[C---:B------:R-:W-:Y:S01]  /*0d10*/  ISETP.GT.U32.AND P0, PT, R2.reuse, R9, PT ;  /* 0x000000090200720c */ /* 0x040fe20003f04070 */
[----:B------:R-:W-:Y:S01]  /*0d20*/  IMAD.MOV R6, RZ, RZ, -R6 ;  /* 0x000000ffff067224 */ /* 0x000fe200078e0a06 */
[----:B------:R-:W-:Y:S01]  /*0d30*/  IABS R28, R0 ;  /* 0x00000000001c7213 */ /* 0x000fe20000000000 */
[----:B------:R-:W-:Y:S01]  /*0d40*/  IMAD.MOV R23, RZ, RZ, -R8 ;  /* 0x000000ffff177224 */ /* 0x000fe200078e0a08 */
[C---:B------:R-:W-:Y:S01]  /*0d50*/  ISETP.GT.U32.AND P3, PT, R2.reuse, R3, PT ;  /* 0x000000030200720c */ /* 0x040fe20003f64070 */
[----:B------:R-:W-:Y:S01]  /*0d60*/  IMAD.MOV R25, RZ, RZ, -R4 ;  /* 0x000000ffff197224 */ /* 0x000fe200078e0a04 */
[----:B------:R-:W-:Y:S01]  /*0d70*/  LOP3.LUT R93, R15, 0x4, RZ, 0xfc, !PT ;  /* 0x000000040f5d7812 */ /* 0x000fe200078efcff */
[----:B------:R-:W-:Y:S01]  /*0d80*/  @!P6 IMAD.IADD R7, R7, 0x1, -R2 ;  /* 0x000000010707e824 */ /* 0x000fe200078e0a02 */
[----:B------:R-:W-:Y:S01]  /*0d90*/  SHF.R.S32.HI R92, RZ, 0x6, R92 ;  /* 0x00000006ff5c7819 */ /* 0x000fe2000001145c */
[----:B------:R-:W-:-:S02]  /*0da0*/  IMAD R11, R2, R6, R21 ;  /* 0x00000006020b7224 */ /* 0x000fc400078e0215 */
[C---:B------:R-:W-:Y:S01]  /*0db0*/  IMAD R21, R2.reuse, R23, R22 ;  /* 0x0000001702157224 */ /* 0x040fe200078e0216 */
[C---:B------:R-:W-:Y:S01]  /*0dc0*/  ISETP.GT.U32.AND P6, PT, R2.reuse, R7, PT ;  /* 0x000000070200720c */ /* 0x040fe20003fc4070 */
[----:B------:R-:W-:Y:S01]  /*0dd0*/  IMAD R23, R2, R25, R24 ;  /* 0x0000001902177224 */ /* 0x000fe200078e0218 */
[----:B------:R-:W-:Y:S01]  /*0de0*/  IABS R22, R45 ;  /* 0x0000002d00167213 */ /* 0x000fe20000000000 */
[----:B------:R-:W-:Y:S01]  /*0df0*/  IMAD.HI.U32 R10, R5, R26, RZ ;  /* 0x0000001a050a7227 */ /* 0x000fe200078e00ff */
[----:B------:R-:W-:-:S03]  /*0e00*/  IABS R24, R46 ;  /* 0x0000002e00187213 */ /* 0x000fc60000000000 */
[--C-:B------:R-:W-:Y:S01]  /*0e10*/  @!P0 IMAD.IADD R9, R9, 0x1, -R2.reuse ;  /* 0x0000000109098824 */ /* 0x100fe200078e0a02 */
[C---:B------:R-:W-:Y:S01]  /*0e20*/  ISETP.GT.U32.AND P0, PT, R2.reuse, R23, PT ;  /* 0x000000170200720c */ /* 0x040fe20003f04070 */
[----:B------:R-:W-:Y:S01]  /*0e30*/  @!P3 IMAD.IADD R3, R3, 0x1, -R2 ;  /* 0x000000010303b824 */ /* 0x000fe200078e0a02 */
[----:B------:R-:W-:Y:S01]  /*0e40*/  ISETP.GT.U32.AND P3, PT, R2, R11, PT ;  /* 0x0000000b0200720c */ /* 0x000fe20003f64070 */
[----:B------:R-:W-:-:S04]  /*0e50*/  IMAD.HI.U32 R6, R5, R29, RZ ;  /* 0x0000001d05067227 */ /* 0x000fc800078e00ff */
[----:B------:R-:W-:Y:S02]  /*0e60*/  IMAD.MOV R27, RZ, RZ, -R10 ;  /* 0x000000ffff1b7224 */ /* 0x000fe400078e0a0a */
[----:B------:R-:W-:Y:S02]  /*0e70*/  IMAD.MOV R6, RZ, RZ, -R6 ;  /* 0x000000ffff067224 */ /* 0x000fe400078e0a06 */
[C---:B------:R-:W-:Y:S01]  /*0e80*/  IMAD R25, R2.reuse, R27, R26 ;  /* 0x0000001b02197224 */ /* 0x040fe200078e021a */
[----:B------:R-:W-:Y:S01]  /*0e90*/  IABS R27, R36 ;  /* 0x00000024001b7213 */ /* 0x000fe20000000000 */
[C---:B------:R-:W-:Y:S01]  /*0ea0*/  IMAD R29, R2.reuse, R6, R29 ;  /* 0x00000006021d7224 */ /* 0x040fe200078e021d */
[----:B------:R-:W-:Y:S01]  /*0eb0*/  IABS R26, R47 ;  /* 0x0000002f001a7213 */ /* 0x000fe20000000000 */
[----:B------:R-:W-:Y:S01]  /*0ec0*/  @!P6 IMAD.IADD R7, R7, 0x1, -R2 ;  /* 0x000000010707e824 */ /* 0x000fe200078e0a02 */
[----:B------:R-:W-:Y:S01]  /*0ed0*/  ISETP.GT.U32.AND P6, PT, R2, R21, PT ;  /* 0x000000150200720c */ /* 0x000fe20003fc4070 */
[----:B------:R-:W-:-:S04]  /*0ee0*/  IMAD.HI.U32 R4, R5, R27, RZ ;  /* 0x0000001b05047227 */ /* 0x000fc800078e00ff */
[--C-:B------:R-:W-:Y:S01]  /*0ef0*/  @!P0 IMAD.IADD R23, R23, 0x1, -R2.reuse ;  /* 0x0000000117178824 */ /* 0x100fe200078e0a02 */
[C---:B------:R-:W-:Y:S01]  /*0f00*/  ISETP.GT.U32.AND P0, PT, R2.reuse, R29, PT ;  /* 0x0000001d0200720c */ /* 0x040fe20003f04070 */
[----:B------:R-:W-:Y:S01]  /*0f10*/  @!P3 IMAD.IADD R11, R11, 0x1, -R2 ;  /* 0x000000010b0bb824 */ /* 0x000fe200078e0a02 */
[----:B------:R-:W-:Y:S01]  /*0f20*/  ISETP.GT.U32.AND P3, PT, R2, R25, PT ;  /* 0x000000190200720c */ /* 0x000fe20003f64070 */
[----:B------:R-:W-:-:S04]  /*0f30*/  IMAD.HI.U32 R8, R5, R31, RZ ;  /* 0x0000001f05087227 */ /* 0x000fc800078e00ff */
[----:B------:R-:W-:Y:S02]  /*0f40*/  IMAD.MOV R4, RZ, RZ, -R4 ;  /* 0x000000ffff047224 */ /* 0x000fe400078e0a04 */
[----:B------:R-:W-:Y:S02]  /*0f50*/  IMAD.MOV R8, RZ, RZ, -R8 ;  /* 0x000000ffff087224 */ /* 0x000fe400078e0a08 */
[C---:B------:R-:W-:Y:S02]  /*0f60*/  IMAD R27, R2.reuse, R4, R27 ;  /* 0x00000004021b7224 */ /* 0x040fe400078e021b */
[C---:B------:R-:W-:Y:S02]  /*0f70*/  IMAD R31, R2.reuse, R8, R31 ;  /* 0x00000008021f7224 */ /* 0x040fe400078e021f */
[--C-:B------:R-:W-:Y:S01]  /*0f80*/  @!P6 IMAD.IADD R21, R21, 0x1, -R2.reuse ;  /* 0x000000011515e824 */ /* 0x100fe200078e0a02 */
[C---:B------:R-:W-:Y:S01]  /*0f90*/  ISETP.GT.U32.AND P6, PT, R2.reuse, R27, PT ;  /* 0x0000001b0200720c */ /* 0x040fe20003fc4070 */
[--C-:B------:R-:W-:Y:S01]  /*0fa0*/  @!P0 IMAD.IADD R29, R29, 0x1, -R2.reuse ;  /* 0x000000011d1d8824 */ /* 0x100fe200078e0a02 */
[C---:B------:R-:W-:Y:S01]  /*0fb0*/  ISETP.GT.U32.AND P0, PT, R2.reuse, R11, PT ;  /* 0x0000000b0200720c */ /* 0x040fe20003f04070 */
[----:B------:R-:W-:Y:S01]  /*0fc0*/  @!P3 IMAD.IADD R25, R25, 0x1, -R2 ;  /* 0x000000011919b824 */ /* 0x000fe200078e0a02 */
[----:B------:R-:W-:Y:S01]  /*0fd0*/  ISETP.GT.U32.AND P3, PT, R2, R31, PT ;  /* 0x0000001f0200720c */ /* 0x000fe20003f64070 */
[----:B------:R-:W-:-:S04]  /*0fe0*/  IMAD.HI.U32 R10, R5, R33, RZ ;  /* 0x00000021050a7227 */ /* 0x000fc800078e00ff */
[----:B------:R-:W-:Y:S02]  /*0ff0*/  IMAD.MOV R10, RZ, RZ, -R10 ;  /* 0x000000ffff0a7224 */ /* 0x000fe400078e0a0a */
[----:B------:R-:W-:-:S04]  /*1000*/  IMAD.HI.U32 R4, R5, R18, RZ ;  /* 0x0000001205047227 */ /* 0x000fc800078e00ff */
[--C-:B------:R-:W-:Y:S01]  /*1010*/  @!P6 IMAD.IADD R27, R27, 0x1, -R2.reuse ;  /* 0x000000011b1be824 */ /* 0x100fe200078e0a02 */
[C---:B------:R-:W-:Y:S01]  /*1020*/  ISETP.GT.U32.AND P6, PT, R2.reuse, R9, PT ;  /* 0x000000090200720c */ /* 0x040fe20003fc4070 */
[--C-:B------:R-:W-:Y:S01]  /*1030*/  @!P0 IMAD.IADD R11, R11, 0x1, -R2.reuse ;  /* 0x000000010b0b8824 */ /* 0x100fe200078e0a02 */
[C---:B------:R-:W-:Y:S01]  /*1040*/  ISETP.GT.U32.AND P0, PT, R2.reuse, R23, PT ;  /* 0x000000170200720c */ /* 0x040fe20003f04070 */
[----:B------:R-:W-:Y:S01]  /*1050*/  @!P3 IMAD.IADD R31, R31, 0x1, -R2 ;  /* 0x000000011f1fb824 */ /* 0x000fe200078e0a02 */
[----:B------:R-:W-:Y:S01]  /*1060*/  ISETP.GT.U32.AND P3, PT, R2, R21, PT ;  /* 0x000000150200720c */ /* 0x000fe20003f64070 */
[----:B------:R-:W-:-:S04]  /*1070*/  IMAD.HI.U32 R6, R5, R22, RZ ;  /* 0x0000001605067227 */ /* 0x000fc800078e00ff */
[----:B------:R-:W-:Y:S02]  /*1080*/  IMAD R33, R2, R10, R33 ;  /* 0x0000000a02217224 */ /* 0x000fe400078e0221 */
[----:B------:R-:W-:-:S04]  /*1090*/  IMAD.HI.U32 R8, R5, R24, RZ ;  /* 0x0000001805087227 */ /* 0x000fc800078e00ff */
[----:B------:R-:W-:-:S04]  /*10a0*/  IMAD.HI.U32 R10, R5, R26, RZ ;  /* 0x0000001a050a7227 */ /* 0x000fc800078e00ff */
[----:B------:R-:W-:Y:S02]  /*10b0*/  IMAD.MOV R35, RZ, RZ, -R4 ;  /* 0x000000ffff237224 */ /* 0x000fe400078e0a04 */
[----:B------:R-:W-:Y:S02]  /*10c0*/  IMAD.MOV R37, RZ, RZ, -R6 ;  /* 0x000000ffff257224 */ /* 0x000fe400078e0a06 */
[----:B------:R-:W-:Y:S02]  /*10d0*/  IMAD.MOV R39, RZ, RZ, -R8 ;  /* 0x000000ffff277224 */ /* 0x000fe400078e0a08 */
[----:B------:R-:W-:Y:S01]  /*10e0*/  @!P2 IMAD.MOV R3, RZ, RZ, -R3 ;  /* 0x000000ffff03a224 */ /* 0x000fe200078e0a03 */
[----:B------:R-:W-:Y:S01]  /*10f0*/  ISETP.GT.U32.AND P2, PT, R2, R25, PT ;  /* 0x000000190200720c */ /* 0x000fe20003f44070 */
[----:B------:R-:W-:Y:S02]  /*1100*/  IMAD.MOV R41, RZ, RZ, -R10 ;  /* 0x000000ffff297224 */ /* 0x000fe400078e0a0a */
[----:B------:R-:W-:-:S04]  /*1110*/  IMAD.HI.U32 R4, R5, R28, RZ ;  /* 0x0000001c05047227 */ /* 0x000fc800078e00ff */
[C---:B------:R-:W-:Y:S02]  /*1120*/  IMAD R5, R2.reuse, R35, R18 ;  /* 0x0000002302057224 */ /* 0x040fe400078e0212 */
[C---:B------:R-:W-:Y:S01]  /*1130*/  IMAD R35, R2.reuse, R37, R22 ;  /* 0x0000002502237224 */ /* 0x040fe200078e0216 */
[----:B------:R-:W-:Y:S01]  /*1140*/  LOP3.LUT R22, R15, 0x34, RZ, 0xfc, !PT ;  /* 0x000000340f167812 */ /* 0x000fe200078efcff */
[C---:B------:R-:W-:Y:S02]  /*1150*/  IMAD R37, R2.reuse, R39, R24 ;  /* 0x0000002702257224 */ /* 0x040fe400078e0218 */
[----:B------:R-:W-:Y:S01]  /*1160*/  @!P6 IMAD.IADD R9, R9, 0x1, -R2 ;  /* 0x000000010909e824 */ /* 0x000fe200078e0a02 */
[C---:B------:R-:W-:Y:S01]  /*1170*/  ISETP.GT.U32.AND P6, PT, R2.reuse, R29, PT ;  /* 0x0000001d0200720c */ /* 0x040fe20003fc4070 */
[----:B------:R-:W-:Y:S01]  /*1180*/  @!P4 IMAD.MOV R7, RZ, RZ, -R7 ;  /* 0x000000ffff07c224 */ /* 0x000fe200078e0a07 */
[C---:B------:R-:W-:Y:S01]  /*1190*/  ISETP.GT.U32.AND P4, PT, R2.reuse, R27, PT ;  /* 0x0000001b0200720c */ /* 0x040fe20003f84070 */
[----:B------:R-:W-:-:S02]  /*11a0*/  IMAD R39, R2, R41, R26 ;  /* 0x0000002902277224 */ /* 0x000fc400078e021a */
[----:B------:R-:W-:Y:S02]  /*11b0*/  IMAD.MOV R41, RZ, RZ, -R4 ;  /* 0x000000ffff297224 */ /* 0x000fe400078e0a04 */
[--C-:B------:R-:W-:Y:S01]  /*11c0*/  @!P0 IMAD.IADD R23, R23, 0x1, -R2.reuse ;  /* 0x0000000117178824 */ /* 0x100fe200078e0a02 */
[C---:B------:R-:W-:Y:S01]  /*11d0*/  ISETP.GT.U32.AND P0, PT, R2.reuse, R35, PT ;  /* 0x000000230200720c */ /* 0x040fe20003f04070 */
[----:B------:R-:W-:Y:S01]  /*11e0*/  @!P5 IMAD.MOV R9, RZ, RZ, -R9 ;  /* 0x000000ffff09d224 */ /* 0x000fe200078e0a09 */
[C---:B------:R-:W-:Y:S01]  /*11f0*/  ISETP.GT.U32.AND P5, PT, R2.reuse, R31, PT ;  /* 0x0000001f0200720c */ /* 0x040fe20003fa4070 */
[----:B------:R-:W-:Y:S01]  /*1200*/  @!P1 IMAD.MOV R11, RZ, RZ, -R11 ;  /* 0x000000ffff0b9224 */ /* 0x000fe200078e0a0b */
[C---:B------:R-:W-:Y:S01]  /*1210*/  ISETP.GT.U32.AND P1, PT, R2.reuse, R33, PT ;  /* 0x000000210200720c */ /* 0x040fe20003f24070 */
[----:B------:R-:W-:Y:S01]  /*1220*/  @!P3 IMAD.IADD R21, R21, 0x1, -R2 ;  /* 0x000000011515b824 */ /* 0x000fe200078e0a02 */
[C---:B------:R-:W-:Y:S01]  /*1230*/  ISETP.GT.U32.AND P3, PT, R2.reuse, R5, PT ;  /* 0x000000050200720c */ /* 0x040fe20003f64070 */
[----:B------:R-:W-:-:S02]  /*1240*/  IMAD R41, R2, R41, R28 ;  /* 0x0000002902297224 */ /* 0x000fc400078e021c */
[--C-:B------:R-:W-:Y:S02]  /*1250*/  @!P2 IMAD.IADD R25, R25, 0x1, -R2.reuse ;  /* 0x000000011919a824 */ /* 0x100fe400078e0a02 */
[--C-:B------:R-:W-:Y:S01]  /*1260*/  @!P4 IMAD.IADD R27, R27, 0x1, -R2.reuse ;  /* 0x000000011b1bc824 */ /* 0x100fe200078e0a02 */
[C---:B------:R-:W-:Y:S01]  /*1270*/  ISETP.GT.U32.AND P2, PT, R2.reuse, R41, PT ;  /* 0x000000290200720c */ /* 0x040fe20003f44070 */
[--C-:B------:R-:W-:Y:S01]  /*1280*/  @!P0 IMAD.IADD R35, R35, 0x1, -R2.reuse ;  /* 0x0000000123238824 */ /* 0x100fe200078e0a02 */
[----:B------:R-:W-:Y:S01]  /*1290*/  ISETP.GT.U32.AND P4, PT, R2, R37, PT ;  /* 0x000000250200720c */ /* 0x000fe20003f84070 */
[--C-:B------:R-:W-:Y:S01]  /*12a0*/  @!P6 IMAD.IADD R29, R29, 0x1, -R2.reuse ;  /* 0x000000011d1de824 */ /* 0x100fe200078e0a02 */
[----:B------:R-:W-:Y:S01]  /*12b0*/  ISETP.GE.AND P0, PT, R36, RZ, PT ;  /* 0x000000ff2400720c */ /* 0x000fe20003f06270 */
[--C-:B------:R-:W-:Y:S01]  /*12c0*/  @!P5 IMAD.IADD R31, R31, 0x1, -R2.reuse ;  /* 0x000000011f1fd824 */ /* 0x100fe200078e0a02 */
[----:B------:R-:W-:Y:S01]  /*12d0*/  ISETP.GE.AND P6, PT, R30, RZ, PT ;  /* 0x000000ff1e00720c */ /* 0x000fe20003fc6270 */
[--C-:B------:R-:W-:Y:S01]  /*12e0*/  @!P1 IMAD.IADD R33, R33, 0x1, -R2.reuse ;  /* 0x0000000121219824 */ /* 0x100fe200078e0a02 */
[----:B------:R-:W-:Y:S01]  /*12f0*/  ISETP.GT.U32.AND P5, PT, R2, R39, PT ;  /* 0x000000270200720c */ /* 0x000fe20003fa4070 */
[--C-:B------:R-:W-:Y:S01]  /*1300*/  @!P3 IMAD.IADD R5, R5, 0x1, -R2.reuse ;  /* 0x000000010505b824 */ /* 0x100fe200078e0a02 */
[----:B------:R-:W-:Y:S01]  /*1310*/  ISETP.GE.AND P1, PT, R32, RZ, PT ;  /* 0x000000ff2000720c */ /* 0x000fe20003f26270 */
[----:B------:R-:W-:Y:S01]  /*1320*/  IMAD R20, R20, UR4, RZ ;  /* 0x0000000414147c24 */ /* 0x000fe2000f8e02ff */
[----:B------:R-:W-:Y:S01]  /*1330*/  ISETP.GE.AND P3, PT, R34, RZ, PT ;  /* 0x000000ff2200720c */ /* 0x000fe20003f66270 */
[--C-:B------:R-:W-:Y:S01]  /*1340*/  @!P2 IMAD.IADD R41, R41, 0x1, -R2.reuse ;  /* 0x000000012929a824 */ /* 0x100fe200078e0a02 */
[----:B------:R-:W-:Y:S01]  /*1350*/  ISETP.GE.AND P2, PT, R38, RZ, PT ;  /* 0x000000ff2600720c */ /* 0x000fe20003f46270 */
[--C-:B------:R-:W-:Y:S01]  /*1360*/  @!P4 IMAD.IADD R37, R37, 0x1, -R2.reuse ;  /* 0x000000012525c824 */ /* 0x100fe200078e0a02 */
[----:B------:R-:W-:Y:S01]  /*1370*/  ISETP.GE.AND P4, PT, R40, RZ, PT ;  /* 0x000000ff2800720c */ /* 0x000fe20003f86270 */
[----:B------:R-:W-:Y:S01]  /*1380*/  @!P0 IMAD.MOV R27, RZ, RZ, -R27 ;  /* 0x000000ffff1b8224 */ /* 0x000fe200078e0a1b */
[C---:B------:R-:W-:Y:S01]  /*1390*/  ISETP.GT.U32.AND P0, PT, R2.reuse, R41, PT ;  /* 0x000000290200720c */ /* 0x040fe20003f04070 */
[----:B------:R-:W-:Y:S01]  /*13a0*/  @!P6 IMAD.MOV R21, RZ, RZ, -R21 ;  /* 0x000000ffff15e224 */ /* 0x000fe200078e0a15 */
[C---:B------:R-:W-:Y:S01]  /*13b0*/  ISETP.GT.U32.AND P6, PT, R2.reuse, R37, PT ;  /* 0x000000250200720c */ /* 0x040fe20003fc4070 */
[--C-:B------:R-:W-:Y:S01]  /*13c0*/  @!P5 IMAD.IADD R39, R39, 0x1, -R2.reuse ;  /* 0x000000012727d824 */ /* 0x100fe200078e0a02 */
[C---:B------:R-:W-:Y:S01]  /*13d0*/  ISETP.GT.U32.AND P5, PT, R2.reuse, R33, PT ;  /* 0x000000210200720c */ /* 0x040fe20003fa4070 */
[----:B------:R-:W-:Y:S01]  /*13e0*/  @!P1 IMAD.MOV R23, RZ, RZ, -R23 ;  /* 0x000000ffff179224 */ /* 0x000fe200078e0a17 */
[C---:B------:R-:W-:Y:S01]  /*13f0*/  ISETP.GT.U32.AND P1, PT, R2.reuse, R5, PT ;  /* 0x000000050200720c */ /* 0x040fe20003f24070 */
[----:B------:R-:W-:Y:S01]  /*1400*/  @!P3 IMAD.MOV R25, RZ, RZ, -R25 ;  /* 0x000000ffff19b224 */ /* 0x000fe200078e0a19 */
[C---:B------:R-:W-:Y:S01]  /*1410*/  ISETP.GT.U32.AND P3, PT, R2.reuse, R35, PT ;  /* 0x000000230200720c */ /* 0x040fe20003f64070 */
[----:B------:R-:W-:Y:S01]  /*1420*/  @!P2 IMAD.MOV R29, RZ, RZ, -R29 ;  /* 0x000000ffff1da224 */ /* 0x000fe200078e0a1d */
[----:B------:R-:W-:Y:S01]  /*1430*/  ISETP.GT.U32.AND P2, PT, R2, R39, PT ;  /* 0x000000270200720c */ /* 0x000fe20003f44070 */
[----:B------:R-:W-:Y:S01]  /*1440*/  @!P4 IMAD.MOV R31, RZ, RZ, -R31 ;  /* 0x000000ffff1fc224 */ /* 0x000fe200078e0a1f */
[----:B------:R-:W-:Y:S01]  /*1450*/  ISETP.GE.AND P4, PT, R0, RZ, PT ;  /* 0x000000ff0000720c */ /* 0x000fe20003f86270 */
[--C-:B------:R-:W-:Y:S01]  /*1460*/  @!P0 IMAD.IADD R41, R41, 0x1, -R2.reuse ;  /* 0x0000000129298824 */ /* 0x100fe200078e0a02 */
        /* <DEDUP_REMOVED lines=9> */
[----:B------:R-:W-:Y:S01]  /*1500*/  @!P2 IMAD.IADD R39, R39, 0x1, -R2 ;  /* 0x000000012727a824 */ /* 0x000fe200078e0a02 */
[----:B------:R-:W-:Y:S01]  /*1510*/  ISETP.NE.AND P2, PT, R19, RZ, PT ;  /* 0x000000ff1300720c */ /* 0x000fe20003f45270 */
[----:B------:R-:W-:Y:S01]  /*1520*/  ULDC UR4, c[0x0][0x240] ;  /* 0x0000900000047ab9 */ /* 0x000fe20000000800 */
[----:B------:R-:W-:Y:S01]  /*1530*/  LOP3.LUT R2, RZ, R19, RZ, 0x33, !PT ;  /* 0x00000013ff027212 */ /* 0x000fe200078e33ff */
[----:B------:R-:W-:Y:S01]  /*1540*/  @!P0 IMAD.MOV R37, RZ, RZ, -R37 ;  /* 0x000000ffff258224 */ /* 0x000fe200078e0a25 */
[----:B------:R-:W-:Y:S01]  /*1550*/  LEA R66, P0, R20, UR6, 0x1 ;  /* 0x0000000614427c11 */ /* 0x000fe2000f8008ff */
[----:B------:R-:W-:Y:S01]  /*1560*/  @!P6 IMAD.MOV R39, RZ, RZ, -R39 ;  /* 0x000000ffff27e224 */ /* 0x000fe200078e0a27 */
[C---:B------:R-:W-:Y:S01]  /*1570*/  SEL R3, R2.reuse, R3, !P2 ;  /* 0x0000000302037207 */ /* 0x040fe20005000000 */
        /* <DEDUP_REMOVED lines=8> */
[----:B------:R-:W-:Y:S01]  /*1600*/  IMAD R3, R3, UR4, RZ ;  /* 0x0000000403037c24 */ /* 0x000fe2000f8e02ff */
[C---:B------:R-:W-:Y:S01]  /*1610*/  SEL R23, R2.reuse, R23, !P2 ;  /* 0x0000001702177207 */ /* 0x040fe20005000000 */
[----:B------:R-:W-:Y:S01]  /*1620*/  IMAD R7, R7, UR4, RZ ;  /* 0x0000000407077c24 */ /* 0x000fe2000f8e02ff */
[C---:B------:R-:W-:Y:S01]  /*1630*/  SEL R25, R2.reuse, R25, !P2 ;  /* 0x0000001902197207 */ /* 0x040fe20005000000 */
[----:B------:R-:W-:Y:S01]  /*1640*/  IMAD.SHL.U32 R4, R17, 0x80, RZ ;  /* 0x0000008011047824 */ /* 0x000fe200078e00ff */
[C---:B------:R-:W-:Y:S01]  /*1650*/  SEL R27, R2.reuse, R27, !P2 ;  /* 0x0000001b021b7207 */ /* 0x040fe20005000000 */
[----:B------:R-:W-:Y:S01]  /*1660*/  IMAD R18, R9, UR4, RZ ;  /* 0x0000000409127c24 */ /* 0x000fe2000f8e02ff */
[----:B------:R-:W-:Y:S01]  /*1670*/  SEL R29, R2, R29, !P2 ;  /* 0x0000001d021d7207 */ /* 0x000fe20005000000 */
[----:B------:R-:W-:Y:S01]  /*1680*/  IMAD R19, R11, UR4, RZ ;  /* 0x000000040b137c24 */ /* 0x000fe2000f8e02ff */
[----:B------:R-:W-:Y:S01]  /*1690*/  LEA.HI.X.SX32 R67, R20, UR7, 0x1, P0 ;  /* 0x0000000714437c11 */ /* 0x000fe200080f0eff */
[----:B------:R-:W-:Y:S01]  /*16a0*/  ULDC.64 UR6, c[0x0][0x218] ;  /* 0x0000860000067ab9 */ /* 0x000fe20000000a00 */
[C---:B------:R-:W-:Y:S01]  /*16b0*/  SEL R31, R2.reuse, R31, !P2 ;  /* 0x0000001f021f7207 */ /* 0x040fe20005000000 */
[----:B------:R-:W-:Y:S01]  /*16c0*/  IMAD R21, R21, UR4, RZ ;  /* 0x0000000415157c24 */ /* 0x000fe2000f8e02ff */
        /* <DEDUP_REMOVED lines=10> */
[----:B------:R-:W-:Y:S01]  /*1770*/  SEL R2, R2, R41, !P2 ;  /* 0x0000002902027207 */ /* 0x000fe20005000000 */
[----:B------:R-:W-:Y:S01]  /*1780*/  IMAD R33, R33, UR4, RZ ;  /* 0x0000000421217c24 */ /* 0x000fe2000f8e02ff */
[----:B------:R-:W-:Y:S01]  /*1790*/  LEA R10, P2, R3, UR6, 0x1 ;  /* 0x00000006030a7c11 */ /* 0x000fe2000f8408ff */
[----:B------:R-:W-:Y:S01]  /*17a0*/  IMAD R35, R35, UR4, RZ ;  /* 0x0000000423237c24 */ /* 0x000fe2000f8e02ff */
[----:B------:R-:W-:Y:S01]  /*17b0*/  LEA R8, P1, R7, UR6, 0x1 ;  /* 0x0000000607087c11 */ /* 0x000fe2000f8208ff */
[----:B------:R-:W-:Y:S01]  /*17c0*/  IMAD R100, R2, UR4, RZ ;  /* 0x0000000402647c24 */ /* 0x000fe2000f8e02ff */
[----:B------:R-:W-:Y:S01]  /*17d0*/  LOP3.LUT R0, R43, 0x2000, R4, 0xf8, !PT ;  /* 0x000020002b007812 */ /* 0x000fe200078ef804 */
[----:B------:R-:W-:Y:S01]  /*17e0*/  IMAD R37, R37, UR4, RZ ;  /* 0x0000000425257c24 */ /* 0x000fe2000f8e02ff */
[----:B------:R-:W-:Y:S01]  /*17f0*/  LEA.HI.X.SX32 R11, R3, UR7, 0x1, P2 ;  /* 0x00000007030b7c11 */ /* 0x000fe200090f0eff */
[----:B------:R-:W-:Y:S01]  /*1800*/  IMAD R39, R39, UR4, RZ ;  /* 0x0000000427277c24 */ /* 0x000fe2000f8e02ff */
[----:B------:R-:W-:Y:S01]  /*1810*/  LEA R6, P0, R18, UR6, 0x1 ;  /* 0x0000000612067c11 */ /* 0x000fe2000f8008ff */
[----:B------:R-:W-:Y:S01]  /*1820*/  IMAD R79, R5, UR4, RZ ;  /* 0x00000004054f7c24 */ /* 0x000fe2000f8e02ff */
[----:B------:R-:W-:-:S02]  /*1830*/  LEA R4, P4, R19, UR6, 0x1 ;  /* 0x0000000613047c11 */ /* 0x000fc4000f8808ff */
[----:B------:R-:W-:Y:S02]  /*1840*/  CS2R R40, SRZ ;  /* 0x0000000000287805 */ /* 0x000fe4000001ff00 */
[----:B------:R-:W-:Y:S02]  /*1850*/  LEA R2, P6, R21, UR6, 0x1 ;  /* 0x0000000615027c11 */ /* 0x000fe4000f8c08ff */
[----:B------:R-:W-:Y:S02]  /*1860*/  CS2R R42, SRZ ;  /* 0x00000000002a7805 */ /* 0x000fe4000001ff00 */
[----:B------:R-:W-:Y:S02]  /*1870*/  LEA R90, P5, R23, UR6, 0x1 ;  /* 0x00000006175a7c11 */ /* 0x000fe4000f8a08ff */
[----:B------:R-:W-:Y:S02]  /*1880*/  CS2R R44, SRZ ;  /* 0x00000000002c7805 */ /* 0x000fe4000001ff00 */
[----:B------:R-:W-:-:S02]  /*1890*/  LEA R88, P3, R25, UR6, 0x1 ;  /* 0x0000000619587c11 */ /* 0x000fc4000f8608ff */
[----:B------:R-:W-:Y:S02]  /*18a0*/  CS2R R46, SRZ ;  /* 0x00000000002e7805 */ /* 0x000fe4000001ff00 */
[----:B------:R-:W-:Y:S01]  /*18b0*/  LEA R86, P2, R27, UR6, 0x1 ;  /* 0x000000061b567c11 */ /* 0x000fe2000f8408ff */
[-C--:B------:R-:W-:Y:S01]  /*18c0*/  IMAD R22, R22, R70.reuse, RZ ;  /* 0x0000004616167224 */ /* 0x080fe200078e02ff */
[----:B------:R-:W-:Y:S01]  /*18d0*/  LEA.HI.X.SX32 R9, R7, UR7, 0x1, P1 ;  /* 0x0000000707097c11 */ /* 0x000fe200088f0eff */
[-C--:B------:R-:W-:Y:S01]  /*18e0*/  IMAD R62, R62, R70.reuse, RZ ;  /* 0x000000463e3e7224 */ /* 0x080fe200078e02ff */
[----:B------:R-:W-:Y:S01]  /*18f0*/  LEA R84, P1, R29, UR6, 0x1 ;  /* 0x000000061d547c11 */ /* 0x000fe2000f8208ff */
[----:B------:R-:W-:Y:S01]  /*1900*/  IMAD R63, R63, R70, RZ ;  /* 0x000000463f3f7224 */ /* 0x000fe200078e02ff */
[----:B------:R-:W-:Y:S01]  /*1910*/  LEA.HI.X.SX32 R7, R18, UR7, 0x1, P0 ;  /* 0x0000000712077c11 */ /* 0x000fe200080f0eff */
[----:B-1----:R-:W-:Y:S01]  /*1920*/  IMAD R18, R13, R68, RZ ;  /* 0x000000440d127224 */ /* 0x002fe200078e02ff */
[----:B------:R-:W-:Y:S01]  /*1930*/  LEA.HI.X.SX32 R5, R19, UR7, 0x1, P4 ;  /* 0x0000000713057c11 */ /* 0x000fe2000a0f0eff */
[----:B------:R-:W-:Y:S01]  /*1940*/  IMAD.SHL.U32 R19, R68, 0x40, RZ ;  /* 0x0000004044137824 */ /* 0x000fe200078e00ff */
[----:B------:R-:W-:Y:S01]  /*1950*/  LEA.HI.X.SX32 R3, R21, UR7, 0x1, P6 ;  /* 0x0000000715037c11 */ /* 0x000fe2000b0f0eff */
[-C--:B------:R-:W-:Y:S01]  /*1960*/  IMAD R64, R64, R70.reuse, RZ ;  /* 0x0000004640407224 */ /* 0x080fe200078e02ff */
[----:B------:R-:W-:Y:S01]  /*1970*/  LEA.HI.X.SX32 R91, R23, UR7, 0x1, P5 ;  /* 0x00000007175b7c11 */ /* 0x000fe2000a8f0eff */
[----:B------:R-:W-:Y:S01]  /*1980*/  IMAD R65, R65, R70, RZ ;  /* 0x0000004641417224 */ /* 0x000fe200078e02ff */
[----:B------:R-:W-:-:S02]  /*1990*/  LEA.HI.X.SX32 R89, R25, UR7, 0x1, P3 ;  /* 0x0000000719597c11 */ /* 0x000fc400098f0eff */
[----:B------:R-:W-:Y:S02]  /*19a0*/  CS2R R24, SRZ ;  /* 0x0000000000187805 */ /* 0x000fe4000001ff00 */
[----:B------:R-:W-:Y:S02]  /*19b0*/  LEA.HI.X.SX32 R87, R27, UR7, 0x1, P2 ;  /* 0x000000071b577c11 */ /* 0x000fe400090f0eff */
[----:B------:R-:W-:Y:S02]  /*19c0*/  CS2R R26, SRZ ;  /* 0x00000000001a7805 */ /* 0x000fe4000001ff00 */
[----:B------:R-:W-:Y:S01]  /*19d0*/  LEA R82, P0, R31, UR6, 0x1 ;  /* 0x000000061f527c11 */ /* 0x000fe2000f8008ff */
[-C--:B------:R-:W-:Y:S01]  /*19e0*/  IMAD R93, R93, R70.reuse, RZ ;  /* 0x000000465d5d7224 */ /* 0x080fe200078e02ff */
[----:B------:R-:W-:Y:S01]  /*19f0*/  LEA R108, P4, R33, UR6, 0x1 ;  /* 0x00000006216c7c11 */ /* 0x000fe2000f8808ff */
[----:B------:R-:W-:Y:S01]  /*1a00*/  IMAD.SHL.U32 R95, R70, 0x40, RZ ;  /* 0x00000040465f7824 */ /* 0x000fe200078e00ff */
[----:B------:R-:W-:Y:S01]  /*1a10*/  LEA R76, P5, R35, UR6, 0x1 ;  /* 0x00000006234c7c11 */ /* 0x000fe2000f8a08ff */
[----:B------:R-:W-:Y:S01]  /*1a20*/  IMAD R97, R15, R70, RZ ;  /* 0x000000460f617224 */ /* 0x000fe200078e02ff */
[----:B------:R-:W-:-:S02]  /*1a30*/  LEA R104, P3, R37, UR6, 0x1 ;  /* 0x0000000625687c11 */ /* 0x000fc4000f8608ff */
[----:B------:R-:W-:Y:S02]  /*1a40*/  LEA R106, P2, R39, UR6, 0x1 ;  /* 0x00000006276a7c11 */ /* 0x000fe4000f8408ff */
[----:B------:R-:W-:Y:S02]  /*1a50*/  LEA.HI.X.SX32 R85, R29, UR7, 0x1, P1 ;  /* 0x000000071d557c11 */ /* 0x000fe400088f0eff */
[----:B------:R-:W-:Y:S02]  /*1a60*/  CS2R R28, SRZ ;  /* 0x00000000001c7805 */ /* 0x000fe4000001ff00 */
[C---:B------:R-:W-:Y:S02]  /*1a70*/  LOP3.LUT R20, R15.reuse, 0x3c, RZ, 0xfc, !PT ;  /* 0x0000003c0f147812 */ /* 0x040fe400078efcff */
[C---:B------:R-:W-:Y:S02]  /*1a80*/  LOP3.LUT R21, R15.reuse, 0x38, RZ, 0xfc, !PT ;  /* 0x000000380f157812 */ /* 0x040fe400078efcff */
[----:B------:R-:W-:Y:S01]  /*1a90*/  LOP3.LUT R23, R15, 0x30, RZ, 0xfc, !PT ;  /* 0x000000300f177812 */ /* 0x000fe200078efcff */
[-C--:B------:R-:W-:Y:S01]  /*1aa0*/  IMAD R20, R20, R70.reuse, RZ ;  /* 0x0000004614147224 */ /* 0x080fe200078e02ff */
[----:B------:R-:W-:Y:S01]  /*1ab0*/  LEA R78, P6, R79, UR6, 0x1 ;  /* 0x000000064f4e7c11 */ /* 0x000fe2000f8c08ff */
[-C--:B------:R-:W-:Y:S01]  /*1ac0*/  IMAD R21, R21, R70.reuse, RZ ;  /* 0x0000004615157224 */ /* 0x080fe200078e02ff */
[----:B------:R-:W-:Y:S01]  /*1ad0*/  LEA R98, P1, R100, UR6, 0x1 ;  /* 0x0000000664627c11 */ /* 0x000fe2000f8208ff */
[----:B------:R-:W-:Y:S01]  /*1ae0*/  IMAD R23, R23, R70, RZ ;  /* 0x0000004617177224 */ /* 0x000fe200078e02ff */
[----:B------:R-:W-:-:S02]  /*1af0*/  LEA.HI.X.SX32 R83, R31, UR7, 0x1, P0 ;  /* 0x000000071f537c11 */ /* 0x000fc400080f0eff */
[----:B------:R-:W-:Y:S02]  /*1b00*/  CS2R R30, SRZ ;  /* 0x00000000001e7805 */ /* 0x000fe4000001ff00 */
[----:B------:R-:W-:Y:S02]  /*1b10*/  LEA.HI.X.SX32 R110, R33, UR7, 0x1, P4 ;  /* 0x00000007216e7c11 */ /* 0x000fe4000a0f0eff */
[----:B------:R-:W-:Y:S02]  /*1b20*/  CS2R R32, SRZ ;  /* 0x0000000000207805 */ /* 0x000fe4000001ff00 */
[----:B------:R-:W-:Y:S02]  /*1b30*/  LEA.HI.X.SX32 R77, R35, UR7, 0x1, P5 ;  /* 0x00000007234d7c11 */ /* 0x000fe4000a8f0eff */
[----:B------:R-:W-:Y:S02]  /*1b40*/  CS2R R34, SRZ ;  /* 0x0000000000227805 */ /* 0x000fe4000001ff00 */
[----:B------:R-:W-:-:S02]  /*1b50*/  LEA.HI.X.SX32 R102, R37, UR7, 0x1, P3 ;  /* 0x0000000725667c11 */ /* 0x000fc400098f0eff */
[----:B------:R-:W-:Y:S02]  /*1b60*/  CS2R R36, SRZ ;  /* 0x0000000000247805 */ /* 0x000fe4000001ff00 */
[----:B------:R-:W-:Y:S02]  /*1b70*/  LEA.HI.X.SX32 R112, R39, UR7, 0x1, P2 ;  /* 0x0000000727707c11 */ /* 0x000fe400090f0eff */
[----:B------:R-:W-:Y:S02]  /*1b80*/  CS2R R38, SRZ ;  /* 0x0000000000267805 */ /* 0x000fe4000001ff00 */
[----:B------:R-:W-:Y:S02]  /*1b90*/  LEA.HI.X.SX32 R79, R79, UR7, 0x1, P6 ;  /* 0x000000074f4f7c11 */ /* 0x000fe4000b0f0eff */
[----:B------:R-:W-:Y:S02]  /*1ba0*/  LEA.HI.X.SX32 R100, R100, UR7, 0x1, P1 ;  /* 0x0000000764647c11 */ /* 0x000fe400088f0eff */
[----:B------:R-:W-:-:S07]  /*1bb0*/  LOP3.LUT R94, R0, 0x40, RZ, 0x3c, !PT ;  /* 0x00000040005e7812 */ /* 0x000fce00078e3cff */
.L_x_1:
[----:B------:R-:W-:Y:S01]  /*1bc0*/  ISETP.GE.AND P0, PT, R15, UR11, PT ;  /* 0x0000000b0f007c0c */ /* 0x000fe2000bf06270 */
[----:B------:R-:W-:Y:S01]  /*1bd0*/  IMAD.WIDE R72, R97, 0x2, R66 ;  /* 0x0000000261487825 */ /* 0x000fe200078e0242 */
[C---:B------:R-:W-:Y:S02]  /*1be0*/  LOP3.LUT R68, R15.reuse, 0x8, RZ, 0xfc, !PT ;  /* 0x000000080f447812 */ /* 0x040fe400078efcff */
[----:B------:R-:W-:Y:S02]  /*1bf0*/  PRMT R118, RZ, 0x7610, R118 ;  /* 0x00007610ff767816 */ /* 0x000fe40000000076 */
[----:B------:R-:W-:Y:S02]  /*1c00*/  ISETP.GE.AND P1, PT, R68, UR11, PT ;  /* 0x0000000b44007c0c */ /* 0x000fe4000bf26270 */
[----:B------:R-:W-:-:S05]  /*1c10*/  LOP3.LUT R68, R15, 0x10, RZ, 0xfc, !PT ;  /* 0x000000100f447812 */ /* 0x000fca00078efcff */
[----:B------:R0:W2:Y:S01]  /*1c20*/  @!P0 LDG.E.U16 R118, desc[UR12][R72.64] ;  /* 0x0000000c48768981 */ /* 0x0000a2000c1e1500 */
[----:B------:R-:W-:Y:S01]  /*1c30*/  PRMT R99, RZ, 0x7610, R99 ;  /* 0x00007610ff637816 */ /* 0x000fe20000000063 */
[----:B------:R-:W-:Y:S01]  /*1c40*/  IMAD.WIDE R70, R65, 0x2, R66 ;  /* 0x0000000241467825 */ /* 0x000fe200078e0242 */
[----:B------:R-:W-:-:S04]  /*1c50*/  ISETP.GE.AND P0, PT, R68, UR11, PT ;  /* 0x0000000b44007c0c */ /* 0x000fc8000bf06270 */
[----:B------:R1:W3:Y:S01]  /*1c60*/  @!P1 LDG.E.U16 R99, desc[UR12][R70.64] ;  /* 0x0000000c46639981 */ /* 0x0002e2000c1e1500 */
[----:B------:R-:W-:Y:S01]  /*1c70*/  LOP3.LUT R74, R15, 0x18, RZ, 0xfc, !PT ;  /* 0x000000180f4a7812 */ /* 0x000fe200078efcff */
[----:B------:R-:W-:Y:S01]  /*1c80*/  IMAD.WIDE R68, R63, 0x2, R66 ;  /* 0x000000023f447825 */ /* 0x000fe200078e0242 */
[----:B------:R-:W-:Y:S02]  /*1c90*/  PRMT R101, RZ, 0x7610, R101 ;  /* 0x00007610ff657816 */ /* 0x000fe40000000065 */
[----:B------:R-:W-:-:S04]  /*1ca0*/  ISETP.GE.AND P1, PT, R74, UR11, PT ;  /* 0x0000000b4a007c0c */ /* 0x000fc8000bf26270 */
[----:B------:R4:W5:Y:S01]  /*1cb0*/  @!P0 LDG.E.U16 R101, desc[UR12][R68.64] ;  /* 0x0000000c44658981 */ /* 0x000962000c1e1500 */
[----:B------:R-:W-:Y:S01]  /*1cc0*/  PRMT R103, RZ, 0x7610, R103 ;  /* 0x00007610ff677816 */ /* 0x000fe20000000067 */
[----:B0-----:R-:W-:Y:S01]  /*1cd0*/  IMAD.WIDE R72, R61, 0x2, R66 ;  /* 0x000000023d487825 */ /* 0x001fe200078e0242 */
[----:B------:R-:W-:-:S04]  /*1ce0*/  LOP3.LUT R74, R15, 0x20, RZ, 0xfc, !PT ;  /* 0x000000200f4a7812 */ /* 0x000fc800078efcff */
[----:B------:R-:W-:Y:S02]  /*1cf0*/  ISETP.GE.AND P0, PT, R74, UR11, PT ;  /* 0x0000000b4a007c0c */ /* 0x000fe4000bf06270 */
[----:B------:R0:W5:Y:S01]  /*1d00*/  @!P1 LDG.E.U16 R103, desc[UR12][R72.64] ;  /* 0x0000000c48679981 */ /* 0x000162000c1e1500 */
[----:B------:R-:W-:Y:S01]  /*1d10*/  LOP3.LUT R74, R15, 0x28, RZ, 0xfc, !PT ;  /* 0x000000280f4a7812 */ /* 0x000fe200078efcff */
[----:B-1----:R-:W-:Y:S01]  /*1d20*/  IMAD.WIDE R70, R59, 0x2, R66 ;  /* 0x000000023b467825 */ /* 0x002fe200078e0242 */
[----:B------:R-:W-:Y:S02]  /*1d30*/  PRMT R105, RZ, 0x7610, R105 ;  /* 0x00007610ff697816 */ /* 0x000fe40000000069 */
[----:B------:R-:W-:Y:S02]  /*1d40*/  ISETP.GE.AND P1, PT, R74, UR11, PT ;  /* 0x0000000b4a007c0c */ /* 0x000fe4000bf26270 */
[----:B------:R-:W-:-:S04]  /*1d50*/  LOP3.LUT R74, R15, 0x4, RZ, 0xfc, !PT ;  /* 0x000000040f4a7812 */ /* 0x000fc800078efcff */
[----:B------:R-:W-:Y:S01]  /*1d60*/  ISETP.GE.AND P4, PT, R74, UR11, PT ;  /* 0x0000000b4a007c0c */ /* 0x000fe2000bf86270 */
[----:B----4-:R-:W-:Y:S01]  /*1d70*/  IMAD.WIDE R68, R57, 0x2, R66 ;  /* 0x0000000239447825 */ /* 0x010fe200078e0242 */
[----:B------:R-:W-:Y:S01]  /*1d80*/  PRMT R107, RZ, 0x7610, R107 ;  /* 0x00007610ff6b7816 */ /* 0x000fe2000000006b */
[----:B------:R1:W4:Y:S01]  /*1d90*/  @!P0 LDG.E.U16 R105, desc[UR12][R70.64] ;  /* 0x0000000c46698981 */ /* 0x000322000c1e1500 */
[C---:B------:R-:W-:Y:S02]  /*1da0*/  LOP3.LUT R75, R15.reuse, 0xc, RZ, 0xfc, !PT ;  /* 0x0000000c0f4b7812 */ /* 0x040fe400078efcff */
[C---:B0-----:R-:W-:Y:S02]  /*1db0*/  LOP3.LUT R72, R15.reuse, 0x14, RZ, 0xfc, !PT ;  /* 0x000000140f487812 */ /* 0x041fe400078efcff */
[----:B------:R-:W-:Y:S01]  /*1dc0*/  LOP3.LUT R73, R15, 0x1c, RZ, 0xfc, !PT ;  /* 0x0000001c0f497812 */ /* 0x000fe200078efcff */
[----:B------:R0:W4:Y:S01]  /*1dd0*/  @!P1 LDG.E.U16 R107, desc[UR12][R68.64] ;  /* 0x0000000c446b9981 */ /* 0x000122000c1e1500 */
[----:B------:R-:W-:Y:S01]  /*1de0*/  ISETP.GE.AND P5, PT, R75, UR11, PT ;  /* 0x0000000b4b007c0c */ /* 0x000fe2000bfa6270 */
[----:B------:R-:W-:Y:S01]  /*1df0*/  IMAD.WIDE R74, R64, 0x2, R66 ;  /* 0x00000002404a7825 */ /* 0x000fe200078e0242 */
[----:B------:R-:W-:-:S02]  /*1e00*/  ISETP.GE.AND P3, PT, R72, UR11, PT ;  /* 0x0000000b48007c0c */ /* 0x000fc4000bf66270 */
[----:B------:R-:W-:Y:S01]  /*1e10*/  ISETP.GE.AND P0, PT, R73, UR11, PT ;  /* 0x0000000b49007c0c */ /* 0x000fe2000bf06270 */
[----:B------:R-:W-:Y:S01]  /*1e20*/  IMAD.WIDE R72, R93, 0x2, R66 ;  /* 0x000000025d487825 */ /* 0x000fe200078e0242 */
[----:B------:R-:W-:Y:S02]  /*1e30*/  PRMT R109, RZ, 0x7610, R109 ;  /* 0x00007610ff6d7816 */ /* 0x000fe4000000006d */
[C---:B-1----:R-:W-:Y:S02]  /*1e40*/  LOP3.LUT R70, R15.reuse, 0x24, RZ, 0xfc, !PT ;  /* 0x000000240f467812 */ /* 0x042fe400078efcff */
[C---:B0-----:R-:W-:Y:S02]  /*1e50*/  LOP3.LUT R68, R15.reuse, 0x2c, RZ, 0xfc, !PT ;  /* 0x0000002c0f447812 */ /* 0x041fe400078efcff */
[----:B------:R-:W-:Y:S01]  /*1e60*/  LOP3.LUT R69, R15, 0x30, RZ, 0xfc, !PT ;  /* 0x000000300f457812 */ /* 0x000fe200078efcff */
[----:B------:R0:W4:Y:S01]  /*1e70*/  @!P4 LDG.E.U16 R109, desc[UR12][R72.64] ;  /* 0x0000000c486dc981 */ /* 0x000122000c1e1500 */
[----:B------:R-:W-:-:S02]  /*1e80*/  PRMT R111, RZ, 0x7610, R111 ;  /* 0x00007610ff6f7816 */ /* 0x000fc4000000006f */
[----:B------:R-:W-:Y:S01]  /*1e90*/  ISETP.GE.AND P1, PT, R70, UR11, PT ;  /* 0x0000000b46007c0c */ /* 0x000fe2000bf26270 */
[--C-:B------:R-:W-:Y:S01]  /*1ea0*/  IMAD.WIDE R70, R60, 0x2, R66.reuse ;  /* 0x000000023c467825 */ /* 0x100fe200078e0242 */
[----:B------:R-:W-:Y:S02]  /*1eb0*/  ISETP.GE.AND P2, PT, R68, UR11, PT ;  /* 0x0000000b44007c0c */ /* 0x000fe4000bf46270 */
[----:B------:R-:W-:Y:S01]  /*1ec0*/  ISETP.GE.AND P4, PT, R69, UR11, PT ;  /* 0x0000000b45007c0c */ /* 0x000fe2000bf86270 */
[----:B------:R-:W-:Y:S01]  /*1ed0*/  IMAD.WIDE R68, R62, 0x2, R66 ;  /* 0x000000023e447825 */ /* 0x000fe200078e0242 */
[----:B------:R-:W-:Y:S01]  /*1ee0*/  PRMT R113, RZ, 0x7610, R113 ;  /* 0x00007610ff717816 */ /* 0x000fe20000000071 */
[----:B------:R1:W4:Y:S01]  /*1ef0*/  @!P5 LDG.E.U16 R111, desc[UR12][R74.64] ;  /* 0x0000000c4a6fd981 */ /* 0x000322000c1e1500 */
[----:B------:R-:W-:Y:S02]  /*1f00*/  PRMT R115, RZ, 0x7610, R115 ;  /* 0x00007610ff737816 */ /* 0x000fe40000000073 */
[----:B------:R-:W-:-:S02]  /*1f10*/  LOP3.LUT R80, R15, 0x34, RZ, 0xfc, !PT ;  /* 0x000000340f507812 */ /* 0x000fc400078efcff */
[C---:B------:R-:W-:Y:S01]  /*1f20*/  LOP3.LUT R81, R15.reuse, 0x38, RZ, 0xfc, !PT ;  /* 0x000000380f517812 */ /* 0x040fe200078efcff */
[----:B------:R-:W4:Y:S01]  /*1f30*/  @!P3 LDG.E.U16 R113, desc[UR12][R68.64] ;  /* 0x0000000c4471b981 */ /* 0x000f22000c1e1500 */
[----:B------:R-:W-:Y:S01]  /*1f40*/  LOP3.LUT R96, R15, 0x3c, RZ, 0xfc, !PT ;  /* 0x0000003c0f607812 */ /* 0x000fe200078efcff */
[----:B------:R-:W-:Y:S01]  /*1f50*/  IMAD.WIDE R124, R58, 0x2, R66 ;  /* 0x000000023a7c7825 */ /* 0x000fe200078e0242 */
[----:B------:R-:W-:Y:S01]  /*1f60*/  PRMT R117, RZ, 0x7610, R117 ;  /* 0x00007610ff757816 */ /* 0x000fe20000000075 */
[----:B------:R-:W4:Y:S01]  /*1f70*/  @!P0 LDG.E.U16 R115, desc[UR12][R70.64] ;  /* 0x0000000c46738981 */ /* 0x000f22000c1e1500 */
[----:B------:R-:W-:Y:S02]  /*1f80*/  ISETP.GE.AND P5, PT, R80, UR11, PT ;  /* 0x0000000b50007c0c */ /* 0x000fe4000bfa6270 */
[----:B------:R-:W-:Y:S02]  /*1f90*/  ISETP.GE.AND P3, PT, R81, UR11, PT ;  /* 0x0000000b51007c0c */ /* 0x000fe4000bf66270 */
[----:B------:R-:W-:Y:S01]  /*1fa0*/  ISETP.GE.AND P0, PT, R96, UR11, PT ;  /* 0x0000000b60007c0c */ /* 0x000fe2000bf06270 */
[----:B------:R1:W4:Y:S01]  /*1fb0*/  @!P1 LDG.E.U16 R117, desc[UR12][R124.64] ;  /* 0x0000000c7c759981 */ /* 0x000322000c1e1500 */
[----:B------:R-:W-:Y:S01]  /*1fc0*/  PRMT R119, RZ, 0x7610, R119 ;  /* 0x00007610ff777816 */ /* 0x000fe20000000077 */
[----:B0-----:R-:W-:Y:S01]  /*1fd0*/  IMAD.WIDE R72, R56, 0x2, R66 ;  /* 0x0000000238487825 */ /* 0x001fe200078e0242 */
[----:B------:R-:W-:-:S02]  /*1fe0*/  PRMT R121, RZ, 0x7610, R121 ;  /* 0x00007610ff797816 */ /* 0x000fc40000000079 */
[----:B------:R-:W-:Y:S01]  /*1ff0*/  PRMT R123, RZ, 0x7610, R123 ;  /* 0x00007610ff7b7816 */ /* 0x000fe2000000007b */
[----:B-1----:R-:W-:Y:S01]  /*2000*/  IMAD.WIDE R74, R23, 0x2, R66 ;  /* 0x00000002174a7825 */ /* 0x002fe200078e0242 */
[----:B------:R-:W-:Y:S01]  /*2010*/  PRMT R96, RZ, 0x7610, R96 ;  /* 0x00007610ff607816 */ /* 0x000fe20000000060 */
[----:B------:R-:W4:Y:S01]  /*2020*/  @!P2 LDG.E.U16 R119, desc[UR12][R72.64] ;  /* 0x0000000c4877a981 */ /* 0x000f22000c1e1500 */
[----:B------:R-:W-:Y:S01]  /*2030*/  PRMT R125, RZ, 0x7610, R125 ;  /* 0x00007610ff7d7816 */ /* 0x000fe2000000007d */
[--C-:B------:R-:W-:Y:S02]  /*2040*/  IMAD.WIDE R80, R22, 0x2, R66.reuse ;  /* 0x0000000216507825 */ /* 0x100fe400078e0242 */
[----:B------:R-:W4:Y:S02]  /*2050*/  @!P4 LDG.E.U16 R121, desc[UR12][R74.64] ;  /* 0x0000000c4a79c981 */ /* 0x000f24000c1e1500 */
[--C-:B------:R-:W-:Y:S02]  /*2060*/  IMAD.WIDE R68, R21, 0x2, R66.reuse ;  /* 0x0000000215447825 */ /* 0x100fe400078e0242 */
[----:B------:R-:W4:Y:S02]  /*2070*/  @!P5 LDG.E.U16 R123, desc[UR12][R80.64] ;  /* 0x0000000c507bd981 */ /* 0x000f24000c1e1500 */
[----:B------:R-:W-:-:S02]  /*2080*/  IMAD.WIDE R70, R20, 0x2, R66 ;  /* 0x0000000214467825 */ /* 0x000fc400078e0242 */
[----:B------:R-:W4:Y:S04]  /*2090*/  @!P3 LDG.E.U16 R125, desc[UR12][R68.64] ;  /* 0x0000000c447db981 */ /* 0x000f28000c1e1500 */
[----:B------:R0:W4:Y:S01]  /*20a0*/  @!P0 LDG.E.U16 R96, desc[UR12][R70.64] ;  /* 0x0000000c46608981 */ /* 0x000122000c1e1500 */
[----:B------:R-:W-:Y:S01]  /*20b0*/  BAR.SYNC.DEFER_BLOCKING 0x0 ;  /* 0x0000000000007b1d */ /* 0x000fe20000010000 */
[----:B------:R-:W-:Y:S01]  /*20c0*/  ISETP.GE.AND P1, PT, R13, UR11, PT ;  /* 0x0000000b0d007c0c */ /* 0x000fe2000bf26270 */
[----:B0-----:R-:W-:Y:S02]  /*20d0*/  IMAD.MOV.U32 R70, RZ, RZ, R98 ;  /* 0x000000ffff467224 */ /* 0x001fe400078e0062 */
[----:B------:R-:W-:Y:S01]  /*20e0*/  IMAD.MOV.U32 R71, RZ, RZ, R100 ;  /* 0x000000ffff477224 */ /* 0x000fe200078e0064 */
[----:B------:R-:W-:Y:S01]  /*20f0*/  PRMT R98, RZ, 0x7610, R98 ;  /* 0x00007610ff627816 */ /* 0x000fe20000000062 */
[----:B------:R-:W-:-:S08]  /*2100*/  IMAD.WIDE R72, R18, 0x2, R70 ;  /* 0x0000000212487825 */ /* 0x000fd000078e0246 */
[----:B------:R0:W4:Y:S02]  /*2110*/  @!P1 LDG.E.U16 R98, desc[UR12][R72.64] ;  /* 0x0000000c48629981 */ /* 0x000124000c1e1500 */
[----:B0-----:R-:W-:Y:S02]  /*2120*/  IMAD.MOV.U32 R72, RZ, RZ, R104 ;  /* 0x000000ffff487224 */ /* 0x001fe400078e0068 */
[--C-:B------:R-:W-:Y:S01]  /*2130*/  IMAD.MOV.U32 R73, RZ, RZ, R102.reuse ;  /* 0x000000ffff497224 */ /* 0x100fe200078e0066 */
[----:B------:R-:W-:Y:S01]  /*2140*/  PRMT R102, RZ, 0x7610, R102 ;  /* 0x00007610ff667816 */ /* 0x000fe20000000066 */
[----:B------:R-:W-:Y:S01]  /*2150*/  IMAD.WIDE R74, R18, 0x2, R72 ;  /* 0x00000002124a7825 */ /* 0x000fe200078e0248 */
[----:B------:R-:W-:-:S04]  /*2160*/  PRMT R104, RZ, 0x7610, R104 ;  /* 0x00007610ff687816 */ /* 0x000fc80000000068 */
[----:B------:R0:W4:Y:S02]  /*2170*/  @!P1 LDG.E.U16 R102, desc[UR12][R74.64] ;  /* 0x0000000c4a669981 */ /* 0x000124000c1e1500 */
[----:B0-----:R-:W-:Y:S02]  /*2180*/  IMAD.MOV.U32 R74, RZ, RZ, R76 ;  /* 0x000000ffff4a7224 */ /* 0x001fe400078e004c */
[----:B------:R-:W-:Y:S02]  /*2190*/  IMAD.MOV.U32 R75, RZ, RZ, R77 ;  /* 0x000000ffff4b7224 */ /* 0x000fe400078e004d */
[----:B------:R-:W-:-:S05]  /*21a0*/  IMAD.WIDE R76, R18, 0x2, R74 ;  /* 0x00000002124c7825 */ /* 0x000fca00078e024a */
[----:B------:R0:W4:Y:S01]  /*21b0*/  @!P1 LDG.E.U16 R104, desc[UR12][R76.64] ;  /* 0x0000000c4c689981 */ /* 0x000122000c1e1500 */
[--C-:B------:R-:W-:Y:S01]  /*21c0*/  IMAD.MOV.U32 R68, RZ, RZ, R106.reuse ;  /* 0x000000ffff447224 */ /* 0x100fe200078e006a */
[----:B------:R-:W-:Y:S01]  /*21d0*/  PRMT R106, RZ, 0x7610, R106 ;  /* 0x00007610ff6a7816 */ /* 0x000fe2000000006a */
[----:B------:R-:W-:Y:S02]  /*21e0*/  IMAD.MOV.U32 R69, RZ, RZ, R112 ;  /* 0x000000ffff457224 */ /* 0x000fe400078e0070 */
[----:B0-----:R-:W-:Y:S02]  /*21f0*/  IMAD.MOV.U32 R76, RZ, RZ, R78 ;  /* 0x000000ffff4c7224 */ /* 0x001fe400078e004e */
[----:B------:R-:W-:Y:S01]  /*2200*/  IMAD.MOV.U32 R77, RZ, RZ, R79 ;  /* 0x000000ffff4d7224 */ /* 0x000fe200078e004f */
[----:B------:R-:W-:Y:S01]  /*2210*/  PRMT R100, RZ, 0x7610, R100 ;  /* 0x00007610ff647816 */ /* 0x000fe20000000064 */
[----:B------:R-:W-:-:S04]  /*2220*/  IMAD.WIDE R78, R18, 0x2, R76 ;  /* 0x00000002124e7825 */ /* 0x000fc800078e024c */
[C---:B------:R-:W-:Y:S01]  /*2230*/  IMAD.WIDE R80, R18.reuse, 0x2, R68 ;  /* 0x0000000212507825 */ /* 0x040fe200078e0244 */
[----:B------:R0:W4:Y:S04]  /*2240*/  @!P1 LDG.E.U16 R106, desc[UR12][R78.64] ;  /* 0x0000000c4e6a9981 */ /* 0x000128000c1e1500 */
[----:B------:R1:W4:Y:S01]  /*2250*/  @!P1 LDG.E.U16 R100, desc[UR12][R80.64] ;  /* 0x0000000c50649981 */ /* 0x000322000c1e1500 */
[----:B0-----:R-:W-:Y:S02]  /*2260*/  IMAD.MOV.U32 R78, RZ, RZ, R108 ;  /* 0x000000ffff4e7224 */ /* 0x001fe400078e006c */
[----:B------:R-:W-:Y:S01]  /*2270*/  IMAD.MOV.U32 R79, RZ, RZ, R110 ;  /* 0x000000ffff4f7224 */ /* 0x000fe200078e006e */
[----:B------:R-:W-:Y:S01]  /*2280*/  PRMT R108, RZ, 0x7610, R108 ;  /* 0x00007610ff6c7816 */ /* 0x000fe2000000006c */
[----:B-1----:R-:W-:Y:S01]  /*2290*/  IMAD.WIDE R80, R18, 0x2, R78 ;  /* 0x0000000212507825 */ /* 0x002fe200078e024e */
[----:B------:R-:W-:-:S04]  /*22a0*/  PRMT R110, RZ, 0x7610, R110 ;  /* 0x00007610ff6e7816 */ /* 0x000fc8000000006e */
[----:B------:R0:W4:Y:S02]  /*22b0*/  @!P1 LDG.E.U16 R108, desc[UR12][R80.64] ;  /* 0x0000000c506c9981 */ /* 0x000124000c1e1500 */
[----:B0-----:R-:W-:Y:S02]  /*22c0*/  IMAD.MOV.U32 R80, RZ, RZ, R82 ;  /* 0x000000ffff507224 */ /* 0x001fe400078e0052 */
[----:B------:R-:W-:Y:S02]  /*22d0*/  IMAD.MOV.U32 R81, RZ, RZ, R83 ;  /* 0x000000ffff517224 */ /* 0x000fe400078e0053 */
[----:B------:R-:W-:Y:S01]  /*22e0*/  IMAD.WIDE R82, R18, 0x2, R80 ;  /* 0x0000000212527825 */ /* 0x000fe200078e0250 */
        /* <DEDUP_REMOVED lines=25> */
[----:B--2---:R0:W-:Y:S04]  /*2480*/  STS.U16 [R0+UR8], R118 ;  /* 0x0000007600007988 */ /* 0x0041e80008000408 */
[----:B------:R1:W2:Y:S01]  /*2490*/  @!P1 LDG.E.U16 R122, desc[UR12][R2.64] ;  /* 0x0000000c027a9981 */ /* 0x0002a2000c1e1500 */
[----:B0-----:R-:W-:Y:S01]  /*24a0*/  PRMT R118, RZ, 0x7610, R118 ;  /* 0x00007610ff767816 */ /* 0x001fe20000000076 */
[----:B-1----:R-:W-:-:S02]  /*24b0*/  IMAD.MOV.U32 R2, RZ, RZ, R4 ;  /* 0x000000ffff027224 */ /* 0x002fc400078e0004 */
[----:B------:R-:W-:Y:S02]  /*24c0*/  IMAD.MOV.U32 R3, RZ, RZ, R5 ;  /* 0x000000ffff037224 */ /* 0x000fe400078e0005 */
[----:B------:R-:W-:Y:S01]  /*24d0*/  IMAD.WIDE R4, R18, 0x2, R2 ;  /* 0x0000000212047825 */ /* 0x000fe200078e0202 */
[----:B---3--:R0:W-:Y:S04]  /*24e0*/  STS.U16 [R0+UR8+0x400], R99 ;  /* 0x0004006300007988 */ /* 0x0081e80008000408 */
[----:B------:R1:W3:Y:S01]  /*24f0*/  @!P1 LDG.E.U16 R118, desc[UR12][R4.64] ;  /* 0x0000000c04769981 */ /* 0x0002e2000c1e1500 */
[----:B0-----:R-:W-:Y:S01]  /*2500*/  PRMT R99, RZ, 0x7610, R99 ;  /* 0x00007610ff637816 */ /* 0x001fe20000000063 */
[----:B-1----:R-:W-:Y:S02]  /*2510*/  IMAD.MOV.U32 R4, RZ, RZ, R6 ;  /* 0x000000ffff047224 */ /* 0x002fe400078e0006 */
[----:B------:R-:W-:-:S02]  /*2520*/  IMAD.MOV.U32 R5, RZ, RZ, R7 ;  /* 0x000000ffff057224 */ /* 0x000fc400078e0007 */
[C---:B------:R-:W-:Y:S01]  /*2530*/  IMAD.WIDE R6, R18.reuse, 0x2, R4 ;  /* 0x0000000212067825 */ /* 0x040fe200078e0204 */
[----:B-----5:R0:W-:Y:S04]  /*2540*/  STS.U16 [R0+UR8+0x800], R101 ;  /* 0x0008006500007988 */ /* 0x0201e80008000408 */
[----:B------:R1:W5:Y:S01]  /*2550*/  @!P1 LDG.E.U16 R99, desc[UR12][R6.64] ;  /* 0x0000000c06639981 */ /* 0x000362000c1e1500 */
[----:B0-----:R-:W-:Y:S01]  /*2560*/  PRMT R101, RZ, 0x7610, R101 ;  /* 0x00007610ff657816 */ /* 0x001fe20000000065 */
[----:B-1----:R-:W-:Y:S02]  /*2570*/  IMAD.MOV.U32 R6, RZ, RZ, R8 ;  /* 0x000000ffff067224 */ /* 0x002fe400078e0008 */
[----:B------:R-:W-:Y:S02]  /*2580*/  IMAD.MOV.U32 R7, RZ, RZ, R9 ;  /* 0x000000ffff077224 */ /* 0x000fe400078e0009 */
[----:B------:R-:W-:Y:S01]  /*2590*/  IMAD.WIDE R8, R18, 0x2, R6 ;  /* 0x0000000212087825 */ /* 0x000fe200078e0206 */
[----:B------:R0:W-:Y:S04]  /*25a0*/  STS.U16 [R0+UR8+0xc00], R103 ;  /* 0x000c006700007988 */ /* 0x0001e80008000408 */
[----:B------:R1:W5:Y:S01]  /*25b0*/  @!P1 LDG.E.U16 R101, desc[UR12][R8.64] ;  /* 0x0000000c08659981 */ /* 0x000362000c1e1500 */
[----:B0-----:R-:W-:Y:S01]  /*25c0*/  PRMT R103, RZ, 0x7610, R103 ;  /* 0x00007610ff677816 */ /* 0x001fe20000000067 */
[----:B-1----:R-:W-:-:S02]  /*25d0*/  IMAD.MOV.U32 R8, RZ, RZ, R10 ;  /* 0x000000ffff087224 */ /* 0x002fc400078e000a */
[----:B------:R-:W-:Y:S02]  /*25e0*/  IMAD.MOV.U32 R9, RZ, RZ, R11 ;  /* 0x000000ffff097224 */ /* 0x000fe400078e000b */
[----:B------:R-:W-:-:S05]  /*25f0*/  IMAD.WIDE R10, R18, 0x2, R8 ;  /* 0x00000002120a7825 */ /* 0x000fca00078e0208 */
[----:B------:R-:W5:Y:S04]  /*2600*/  @!P1 LDG.E.U16 R103, desc[UR12][R10.64] ;  /* 0x0000000c0a679981 */ /* 0x000f68000c1e1500 */
[----:B----4-:R-:W-:Y:S04]  /*2610*/  STS.U16 [R0+UR8+0x1000], R105 ;  /* 0x0010006900007988 */ /* 0x010fe80008000408 */
[----:B------:R-:W-:Y:S04]  /*2620*/  STS.U16 [R0+UR8+0x1400], R107 ;  /* 0x0014006b00007988 */ /* 0x000fe80008000408 */
        /* <DEDUP_REMOVED lines=15> */
[----:B------:R0:W-:Y:S04]  /*2720*/  STS.U16 [R12+UR8+0x5400], R108 ;  /* 0x0054006c0c007988 */ /* 0x0001e80008000408 */
[----:B------:R-:W-:Y:S04]  /*2730*/  STS.U16 [R12+UR8+0x5800], R110 ;  /* 0x0058006e0c007988 */ /* 0x000fe80008000408 */
[----:B------:R-:W-:Y:S04]  /*2740*/  STS.U16 [R12+UR8+0x5c00], R112 ;  /* 0x005c00700c007988 */ /* 0x000fe80008000408 */
[----:B------:R-:W-:Y:S04]  /*2750*/  STS.U16 [R12+UR8+0x6000], R114 ;  /* 0x006000720c007988 */ /* 0x000fe80008000408 */
[----:B------:R-:W-:Y:S04]  /*2760*/  STS.U16 [R12+UR8+0x6400], R116 ;  /* 0x006400740c007988 */ /* 0x000fe80008000408 */
[----:B------:R-:W-:Y:S04]  /*2770*/  STS.U16 [R12+UR8+0x6800], R120 ;  /* 0x006800780c007988 */ /* 0x000fe80008000408 */
[----:B--2---:R-:W-:Y:S04]  /*2780*/  STS.U16 [R12+UR8+0x6c00], R122 ;  /* 0x006c007a0c007988 */ /* 0x004fe80008000408 */
[----:B---3--:R-:W-:Y:S04]  /*2790*/  STS.U16 [R12+UR8+0x7000], R118 ;  /* 0x007000760c007988 */ /* 0x008fe80008000408 */
[----:B-----5:R1:W-:Y:S04]  /*27a0*/  STS.U16 [R12+UR8+0x7400], R99 ;  /* 0x007400630c007988 */ /* 0x0203e80008000408 */
[----:B------:R2:W-:Y:S04]  /*27b0*/  STS.U16 [R12+UR8+0x7800], R101 ;  /* 0x007800650c007988 */ /* 0x0005e80008000408 */
[----:B------:R2:W-:Y:S01]  /*27c0*/  STS.U16 [R12+UR8+0x7c00], R103 ;  /* 0x007c00670c007988 */ /* 0x0005e20008000408 */
[----:B------:R3:W-:Y:S06]  /*27d0*/  MEMBAR.ALL.CTA ;  /* 0x0000000000007992 */ /* 0x0007ec0000008000 */
[----:B---3--:R-:W3:Y:S01]  /*27e0*/  FENCE.VIEW.ASYNC.S ;  /* 0x00000000000073c6 */ /* 0x008ee20000000000 */
[----:B------:R-:W-:-:S02]  /*27f0*/  USHF.L.U32 UR4, UR14, 0x7, URZ ;  /* 0x000000070e047899 */ /* 0x000fc4000800063f */
[----:B------:R-:W-:Y:S02]  /*2800*/  USHF.L.U32 UR5, UR14, 0x6, URZ ;  /* 0x000000060e057899 */ /* 0x000fe4000800063f */
[----:B------:R-:W-:Y:S02]  /*2810*/  ULOP3.LUT UR4, UR4, 0x200, URZ, 0xc0, !UPT ;  /* 0x0000020004047892 */ /* 0x000fe4000f8ec03f */
[----:B------:R-:W-:Y:S01]  /*2820*/  ULOP3.LUT UR5, UR5, 0x200, URZ, 0xc0, !UPT ;  /* 0x0000020005057892 */ /* 0x000fe2000f8ec03f */
[----:B---3--:R-:W-:Y:S01]  /*2830*/  BAR.SYNC.DEFER_BLOCKING 0x0 ;  /* 0x0000000000007b1d */ /* 0x008fe20000010000 */
[----:B------:R-:W-:Y:S02]  /*2840*/  ULEA.HI UR4, UR8, UR4, URZ, 0x1c ;  /* 0x0000000408047291 */ /* 0x000fe4000f8fe03f */
[----:B------:R-:W-:Y:S02]  /*2850*/  ULEA.HI UR5, UR15, UR5, URZ, 0x1c ;  /* 0x000000050f057291 */ /* 0x000fe4000f8fe03f */
[----:B------:R-:W-:-:S02]  /*2860*/  ULOP3.LUT UR4, UR4, 0x3fff, URZ, 0xc0, !UPT ;  /* 0x00003fff04047892 */ /* 0x000fc4000f8ec03f */
[----:B------:R-:W-:Y:S01]  /*2870*/  ULOP3.LUT UR6, UR5, 0x3fff, URZ, 0xc0, !UPT ;  /* 0x00003fff05067892 */ /* 0x000fe2000f8ec03f */
[----:B------:R-:W-:Y:S02]  /*2880*/  UMOV UR7, 0x40000040 ;  /* 0x4000004000077882 */ /* 0x000fe40000000000 */
[----:B------:R-:W-:Y:S01]  /*2890*/  UMOV UR5, 0x40000040 ;  /* 0x4000004000057882 */ /* 0x000fe20000000000 */
[----:B------:R-:W-:-:S06]  /*28a0*/  WARPGROUP.ARRIVE ;  /* 0x00000000000079c5 */ /* 0x000fcc0000000000 */
[----:B------:R-:W-:Y:S01]  /*28b0*/  HGMMA.64x64x16.F32 R24, gdesc[UR4].tnspA, R24 ;  /* 0x20e00000041879f0 */ /* 0x000fe20008700818 */
[----:B------:R-:W-:Y:S02]  /*28c0*/  UIADD3 UR7, UP0, UR4, 0x80, URZ ;  /* 0x0000008004077890 */ /* 0x000fe4000ff1e03f */
[----:B------:R-:W-:Y:S01]  /*28d0*/  UIADD3 UR9, UP1, UR6, 0x2, URZ ;  /* 0x0000000206097890 */ /* 0x000fe2000ff3e03f */
[----:B------:R-:W-:Y:S01]  /*28e0*/  UMOV UR4, URZ ;  /* 0x0000003f00047c82 */ /* 0x000fe20008000000 */
[----:B------:R-:W-:Y:S01]  /*28f0*/  UMOV UR5, URZ ;  /* 0x0000003f00057c82 */ /* 0x000fe20008000000 */
[----:B------:R-:W-:Y:S02]  /*2900*/  UIADD3.X UR6, UR4, 0x40000040, URZ, UP0, !UPT ;  /* 0x4000004004067890 */ /* 0x000fe400087fe43f */
[----:B------:R-:W-:Y:S01]  /*2910*/  UIADD3.X UR10, UR5, 0x40000040, URZ, UP1, !UPT ;  /* 0x40000040050a7890 */ /* 0x000fe20008ffe43f */
[----:B------:R-:W-:-:S04]  /*2920*/  UMOV UR4, UR7 ;  /* 0x0000000700047c82 */ /* 0x000fc80008000000 */
[----:B------:R-:W-:Y:S01]  /*2930*/  UMOV UR5, UR6 ;  /* 0x0000000600057c82 */ /* 0x000fe20008000000 */
[----:B------:R-:W-:Y:S01]  /*2940*/  UMOV UR6, UR9 ;  /* 0x0000000900067c82 */ /* 0x000fe20008000000 */
[----:B------:R-:W-:Y:S02]  /*2950*/  UMOV UR7, UR10 ;  /* 0x0000000a00077c82 */ /* 0x000fe40008000000 */
[----:B------:R-:W-:Y:S01]  /*2960*/  HGMMA.64x64x16.F32 R24, gdesc[UR4].tnspA, R24 ;  /* 0x20e00000041879f0 */ /* 0x000fe20008700818 */
[----:B------:R-:W-:Y:S02]  /*2970*/  UIADD3.64 UR16, UR4, 0x80, URZ ;  /* 0x0000008004107897 */ /* 0x000fe4000fffe03f */
[----:B------:R-:W-:Y:S02]  /*2980*/  UIADD3.64 UR18, UR6, 0x2, URZ ;  /* 0x0000000206127897 */ /* 0x000fe4000fffe03f */
[----:B------:R-:W-:Y:S02]  /*2990*/  UIADD3.64 UR4, UR4, 0x100, URZ ;  /* 0x0000010004047897 */ /* 0x000fe4000fffe03f */
[----:B------:R-:W-:-:S05]  /*29a0*/  UIADD3.64 UR6, UR6, 0x4, URZ ;  /* 0x0000000406067897 */ /* 0x000fca000fffe03f */
[----:B------:R-:W-:Y:S01]  /*29b0*/  HGMMA.64x64x16.F32 R24, gdesc[UR16].tnspA, R24 ;  /* 0x20e00000101879f0 */ /* 0x000fe20008700818 */
[----:B------:R-:W-:-:S05]  /*29c0*/  VIADD R92, R92, 0xffffffff ;  /* 0xffffffff5c5c7836 */ /* 0x000fca0000000000 */
[----:B------:R-:W-:Y:S01]  /*29d0*/  ISETP.NE.U32.AND P0, PT, R92, RZ, PT ;  /* 0x000000ff5c00720c */ /* 0x000fe20003f05070 */
[----:B------:R-:W-:Y:S01]  /*29e0*/  HGMMA.64x64x16.F32 R24, gdesc[UR4].tnspA, R24, gsb0 ;  /* 0x20e00000041879f0 */ /* 0x000fe20008000818 */
[----:B------:R-:W-:-:S04]  /*29f0*/  IMAD.WIDE R10, R19, 0x2, R8 ;  /* 0x00000002130a7825 */ /* 0x000fc800078e0208 */
[----:B------:R-:W-:-:S04]  /*2a00*/  IMAD.WIDE R8, R19, 0x2, R6 ;  /* 0x0000000213087825 */ /* 0x000fc800078e0206 */
[----:B------:R-:W-:Y:S01]  /*2a10*/  IMAD.WIDE R6, R19, 0x2, R4 ;  /* 0x0000000213067825 */ /* 0x000fe200078e0204 */
[----:B------:R-:W-:-:S03]  /*2a20*/  UIADD3 UR11, UR11, -0x40, URZ ;  /* 0xffffffc00b0b7890 */ /* 0x000fc6000fffe03f */
[----:B------:R-:W-:-:S04]  /*2a30*/  IMAD.WIDE R4, R19, 0x2, R2 ;  /* 0x0000000213047825 */ /* 0x000fc800078e0202 */
[----:B------:R-:W-:-:S04]  /*2a40*/  IMAD.WIDE R2, R19, 0x2, R90 ;  /* 0x0000000213027825 */ /* 0x000fc800078e025a */
[----:B------:R-:W-:-:S04]  /*2a50*/  IMAD.WIDE R90, R19, 0x2, R88 ;  /* 0x00000002135a7825 */ /* 0x000fc800078e0258 */
[----:B0-----:R-:W-:-:S04]  /*2a60*/  IMAD.WIDE R108, R19, 0x2, R78 ;  /* 0x00000002136c7825 */ /* 0x001fc800078e024e */
[----:B------:R-:W-:-:S04]  /*2a70*/  IMAD.WIDE R104, R19, 0x2, R72 ;  /* 0x0000000213687825 */ /* 0x000fc800078e0248 */
[----:B------:R-:W-:-:S04]  /*2a80*/  IMAD.WIDE R106, R19, 0x2, R68 ;  /* 0x00000002136a7825 */ /* 0x000fc800078e0244 */
[----:B-1----:R-:W-:-:S04]  /*2a90*/  IMAD.WIDE R98, R19, 0x2, R70 ;  /* 0x0000000213627825 */ /* 0x002fc800078e0246 */
[----:B------:R-:W-:-:S04]  /*2aa0*/  IMAD.WIDE R88, R19, 0x2, R86 ;  /* 0x0000000213587825 */ /* 0x000fc800078e0256 */
[----:B------:R-:W-:-:S04]  /*2ab0*/  IMAD.WIDE R86, R19, 0x2, R84 ;  /* 0x0000000213567825 */ /* 0x000fc800078e0254 */
[----:B------:R-:W-:-:S04]  /*2ac0*/  IMAD.WIDE R84, R19, 0x2, R82 ;  /* 0x0000000213547825 */ /* 0x000fc800078e0252 */
[----:B------:R-:W-:-:S04]  /*2ad0*/  IMAD.WIDE R78, R19, 0x2, R76 ;  /* 0x00000002134e7825 */ /* 0x000fc800078e024c */
[----:B------:R-:W-:-:S04]  /*2ae0*/  IMAD.WIDE R82, R19, 0x2, R80 ;  /* 0x0000000213527825 */ /* 0x000fc800078e0250 */
[----:B------:R-:W-:-:S04]  /*2af0*/  IMAD.WIDE R76, R19, 0x2, R74 ;  /* 0x00000002134c7825 */ /* 0x000fc800078e024a */
[----:B------:R-:W-:Y:S02]  /*2b00*/  IMAD.MOV.U32 R110, RZ, RZ, R109 ;  /* 0x000000ffff6e7224 */ /* 0x000fe400078e006d */
[----:B------:R-:W-:Y:S02]  /*2b10*/  IMAD.MOV.U32 R102, RZ, RZ, R105 ;  /* 0x000000ffff667224 */ /* 0x000fe400078e0069 */
[----:B------:R-:W-:-:S04]  /*2b20*/  IMAD.WIDE R66, R95, 0x2, R66 ;  /* 0x000000025f427825 */ /* 0x000fc800078e0242 */
[----:B------:R-:W-:Y:S01]  /*2b30*/  IMAD.MOV.U32 R112, RZ, RZ, R107 ;  /* 0x000000ffff707224 */ /* 0x000fe200078e006b */
[----:B------:R-:W-:Y:S02]  /*2b40*/  WARPGROUP.DEPBAR.LE gsb0, 0x0 ;  /* 0x00008000000079c5 */ /* 0x000fe40000010000 */
[----:B------:R-:W-:Y:S01]  /*2b50*/  IMAD.MOV.U32 R100, RZ, RZ, R99 ;  /* 0x000000ffff647224 */ /* 0x000fe200078e0063 */
[----:B--2---:R-:W-:Y:S06]  /*2b60*/  @P0 BRA `(.L_x_1) ;  /* 0xfffffff000140947 */ /* 0x004fec000383ffff */
[----:B------:R-:W-:Y:S02]  /*2b70*/  F2FP.F16.F32.PACK_AB R4, R31, R27 ;  /* 0x0000001b1f04723e */ /* 0x000fe400000000ff */
[----:B------:R-:W-:Y:S02]  /*2b80*/  F2FP.F16.F32.PACK_AB R8, R30, R26 ;  /* 0x0000001a1e08723e */ /* 0x000fe400000000ff */
[----:B------:R-:W-:Y:S02]  /*2b90*/  F2FP.F16.F32.PACK_AB R56, R29, R25 ;  /* 0x000000191d38723e */ /* 0x000fe400000000ff */
[----:B------:R-:W-:Y:S02]  /*2ba0*/  F2FP.F16.F32.PACK_AB R7, R55, R51 ;  /* 0x000000333707723e */ /* 0x000fe400000000ff */
[----:B------:R-:W-:Y:S02]  /*2bb0*/  F2FP.F16.F32.PACK_AB R6, R47, R43 ;  /* 0x0000002b2f06723e */ /* 0x000fe400000000ff */
[----:B------:R-:W-:-:S02]  /*2bc0*/  F2FP.F16.F32.PACK_AB R5, R39, R35 ;  /* 0x000000232705723e */ /* 0x000fc400000000ff */
        /* <DEDUP_REMOVED lines=9> */
[----:B------:R-:W-:-:S07]  /*2c60*/  F2FP.F16.F32.PACK_AB R24, R28, R24 ;  /* 0x000000181c18723e */ /* 0x000fce00000000ff */
.L_x_0:
[C---:B------:R-:W-:Y:S01]  /*2c70*/  LOP3.LUT R0, R17.reuse, 0x100, RZ, 0xc0, !PT ;  /* 0x0000010011007812 */ /* 0x040fe200078ec0ff */
[----:B------:R-:W-:Y:S01]  /*2c80*/  BAR.SYNC.DEFER_BLOCKING 0x0 ;  /* 0x0000000000007b1d */ /* 0x000fe20000010000 */
[C---:B------:R-:W-:Y:S01]  /*2c90*/  IMAD.SHL.U32 R2, R17.reuse, 0x400, RZ ;  /* 0x0000040011027824 */ /* 0x040fe200078e00ff */
[----:B------:R-:W-:Y:S01]  /*2ca0*/  LOP3.LUT R19, R14, 0x78, R15, 0xfe, !PT ;  /* 0x000000780e137812 */ /* 0x000fe200078efe0f */
[C---:B------:R-:W-:Y:S01]  /*2cb0*/  IMAD.SHL.U32 R3, R17.reuse, 0x4, RZ ;  /* 0x0000000411037824 */ /* 0x040fe200078e00ff */
[----:B------:R-:W-:Y:S01]  /*2cc0*/  R2UR UR4, R0 ;  /* 0x00000000000472ca */ /* 0x000fe200000e0000 */
[C---:B------:R-:W-:Y:S01]  /*2cd0*/  IMAD.SHL.U32 R0, R17.reuse, 0x8, RZ ;  /* 0x0000000811007824 */ /* 0x040fe200078e00ff */
[----:B------:R-:W-:Y:S01]  /*2ce0*/  LOP3.LUT R13, R2, 0x6000, RZ, 0xc0, !PT ;  /* 0x00006000020d7812 */ /* 0x000fe200078ec0ff */
[C---:B------:R-:W-:Y:S01]  /*2cf0*/  IMAD.SHL.U32 R18, R17.reuse, 0x1000, RZ ;  /* 0x0000100011127824 */ /* 0x040fe200078e00ff */
[----:B------:R-:W0:Y:S01]  /*2d00*/  LDC R20, c[0x0][0x248] ;  /* 0x00009200ff147b82 */ /* 0x000e220000000800 */
[----:B------:R-:W-:Y:S01]  /*2d10*/  ULDC UR6, c[0x0][0x244] ;  /* 0x0000910000067ab9 */ /* 0x000fe20000000800 */
[----:B------:R-:W-:Y:S01]  /*2d20*/  LOP3.LUT R12, R0, 0x700, RZ, 0xc0, !PT ;  /* 0x00000700000c7812 */ /* 0x000fe200078ec0ff */
[C---:B------:R-:W-:Y:S01]  /*2d30*/  IMAD.SHL.U32 R0, R17.reuse, 0x20, RZ ;  /* 0x0000002011007824 */ /* 0x040fe200078e00ff */
[----:B------:R-:W-:Y:S01]  /*2d40*/  LOP3.LUT R18, R18, 0x6000, RZ, 0xc0, !PT ;  /* 0x0000600012127812 */ /* 0x000fe200078ec0ff */
[----:B------:R-:W-:Y:S01]  /*2d50*/  IMAD.SHL.U32 R17, R17, 0x10, RZ ;  /* 0x0000001011117824 */ /* 0x000fe200078e00ff */
[----:B------:R-:W-:Y:S01]  /*2d60*/  LOP3.LUT R3, R12, 0x70, R3, 0xf8, !PT ;  /* 0x000000700c037812 */ /* 0x000fe200078ef803 */
[----:B------:R-:W-:Y:S01]  /*2d70*/  IMAD R2, R16, UR6, RZ ;  /* 0x0000000610027c24 */ /* 0x000fe2000f8e02ff */
[----:B------:R-:W-:Y:S01]  /*2d80*/  LOP3.LUT R0, R13, 0x60, R0, 0xf8, !PT ;  /* 0x000000600d007812 */ /* 0x000fe200078ef800 */
[----:B------:R-:W-:Y:S01]  /*2d90*/  ULEA UR5, UR4, UR8, 0x4 ;  /* 0x0000000804057291 */ /* 0x000fe2000f8e203f */
[----:B------:R-:W-:Y:S01]  /*2da0*/  LOP3.LUT R17, R18, 0xff0, R17, 0xf8, !PT ;  /* 0x00000ff012117812 */ /* 0x000fe200078ef811 */
[----:B------:R-:W-:Y:S01]  /*2db0*/  USHF.R.U32.HI UR4, URZ, 0x3, UR4 ;  /* 0x000000033f047899 */ /* 0x000fe20008011604 */
[----:B------:R-:W-:Y:S01]  /*2dc0*/  LOP3.LUT R12, R0, R3, RZ, 0x3c, !PT ;  /* 0x00000003000c7212 */ /* 0x000fe200078e3cff */
[----:B------:R-:W-:Y:S01]  /*2dd0*/  ULDC.64 UR10, c[0x0][0x228] ;  /* 0x00008a00000a7ab9 */ /* 0x000fe20000000a00 */
[----:B------:R-:W-:Y:S01]  /*2de0*/  LOP3.LUT R13, R14, R15, RZ, 0xfc, !PT ;  /* 0x0000000f0e0d7212 */ /* 0x000fe200078efcff */
[----:B------:R-:W-:Y:S01]  /*2df0*/  ULDC.64 UR6, c[0x0][0x220] ;  /* 0x0000880000067ab9 */ /* 0x000fe20000000a00 */
[----:B------:R-:W-:-:S02]  /*2e00*/  ISETP.GE.AND P0, PT, R16, UR10, PT ;  /* 0x0000000a10007c0c */ /* 0x000fc4000bf06270 */
[----:B------:R1:W-:Y:S01]  /*2e10*/  STS.128 [R12+UR5], R24 ;  /* 0x000000180c007988 */ /* 0x0003e20008000c05 */
[----:B------:R-:W-:Y:S02]  /*2e20*/  LOP3.LUT R40, R17, UR4, RZ, 0x3c, !PT ;  /* 0x0000000411287c12 */ /* 0x000fe4000f8e3cff */
[----:B------:R-:W-:Y:S01]  /*2e30*/  LEA R0, P1, R2, UR6, 0x1 ;  /* 0x0000000602007c11 */ /* 0x000fe2000f8208ff */
[----:B------:R2:W-:Y:S01]  /*2e40*/  STS.128 [R12+UR5+0x800], R56 ;  /* 0x000800380c007988 */ /* 0x0005e20008000c05 */
[----:B------:R-:W-:Y:S02]  /*2e50*/  LOP3.LUT R42, R40, 0x40, RZ, 0x3c, !PT ;  /* 0x00000040282a7812 */ /* 0x000fe400078e3cff */
[--C-:B------:R-:W-:Y:S01]  /*2e60*/  LOP3.LUT R17, R14, 0x4, R15.reuse, 0xfe, !PT ;  /* 0x000000040e117812 */ /* 0x100fe200078efe0f */
[----:B------:R-:W-:Y:S01]  /*2e70*/  STS.128 [R12+UR5+0x80], R8 ;  /* 0x000080080c007988 */ /* 0x000fe20008000c05 */
[----:B------:R-:W-:Y:S02]  /*2e80*/  LEA.HI.X.SX32 R2, R2, UR7, 0x1, P1 ;  /* 0x0000000702027c11 */ /* 0x000fe400088f0eff */
[----:B------:R-:W-:Y:S01]  /*2e90*/  ISETP.LT.AND P2, PT, R13, UR11, !P0 ;  /* 0x0000000b0d007c0c */ /* 0x000fe2000c741270 */
[----:B------:R3:W-:Y:S01]  /*2ea0*/  STS.128 [R12+UR5+0x880], R4 ;  /* 0x000880040c007988 */ /* 0x0007e20008000c05 */
[C---:B------:R-:W-:Y:S01]  /*2eb0*/  ISETP.LT.AND P4, PT, R17.reuse, UR11, !P0 ;  /* 0x0000000b11007c0c */ /* 0x040fe2000c781270 */
[----:B0-----:R-:W-:Y:S01]  /*2ec0*/  IMAD R17, R17, R20, RZ ;  /* 0x0000001411117224 */ /* 0x001fe200078e02ff */
[C-C-:B------:R-:W-:Y:S01]  /*2ed0*/  LOP3.LUT R3, R14.reuse, 0x74, R15.reuse, 0xfe, !PT ;  /* 0x000000740e037812 */ /* 0x140fe200078efe0f */
[----:B------:R-:W-:Y:S01]  /*2ee0*/  BAR.SYNC.DEFER_BLOCKING 0x0 ;  /* 0x0000000000007b1d */ /* 0x000fe20000010000 */
[----:B-1----:R-:W-:-:S02]  /*2ef0*/  LOP3.LUT R26, R14, 0x70, R15, 0xfe, !PT ;  /* 0x000000700e1a7812 */ /* 0x002fc400078efe0f */
[C-C-:B------:R-:W-:Y:S01]  /*2f00*/  LOP3.LUT R21, R14.reuse, 0x6c, R15.reuse, 0xfe, !PT ;  /* 0x0000006c0e157812 */ /* 0x140fe200078efe0f */
[----:B--2---:R-:W-:Y:S01]  /*2f10*/  IMAD R59, R13, R20, RZ ;  /* 0x000000140d3b7224 */ /* 0x004fe200078e02ff */
[C-C-:B------:R-:W-:Y:S02]  /*2f20*/  LOP3.LUT R57, R14.reuse, 0x8, R15.reuse, 0xfe, !PT ;  /* 0x000000080e397812 */ /* 0x140fe400078efe0f */
[C-C-:B------:R-:W-:Y:S02]  /*2f30*/  LOP3.LUT R22, R14.reuse, 0x68, R15.reuse, 0xfe, !PT ;  /* 0x000000680e167812 */ /* 0x140fe400078efe0f */
[C-C-:B------:R-:W-:Y:S02]  /*2f40*/  LOP3.LUT R23, R14.reuse, 0x64, R15.reuse, 0xfe, !PT ;  /* 0x000000640e177812 */ /* 0x140fe400078efe0f */
[----:B------:R-:W-:Y:S02]  /*2f50*/  LOP3.LUT R24, R14, 0x60, R15, 0xfe, !PT ;  /* 0x000000600e187812 */ /* 0x000fe400078efe0f */
[----:B---3--:R-:W-:-:S02]  /*2f60*/  LEA R12, P1, R59, R0, 0x1 ;  /* 0x000000003b0c7211 */ /* 0x008fc400078208ff */
[----:B------:R-:W-:Y:S02]  /*2f70*/  LOP3.LUT R25, R14, 0x5c, R15, 0xfe, !PT ;  /* 0x0000005c0e197812 */ /* 0x000fe400078efe0f */
[----:B------:R-:W-:Y:S01]  /*2f80*/  LEA.HI.X.SX32 R13, R59, R2, 0x1, P1 ;  /* 0x000000023b0d7211 */ /* 0x000fe200008f0eff */
[----:B------:R-:W-:Y:S01]  /*2f90*/  IMAD R59, R20, 0x40, R59 ;  /* 0x00000040143b7824 */ /* 0x000fe200078e023b */
[C---:B------:R-:W-:Y:S01]  /*2fa0*/  ISETP.LT.AND P1, PT, R57.reuse, UR11, !P0 ;  /* 0x0000000b39007c0c */ /* 0x040fe2000c721270 */
[----:B------:R-:W-:Y:S01]  /*2fb0*/  IMAD R57, R57, R20, RZ ;  /* 0x0000001439397224 */ /* 0x000fe200078e02ff */
[C-C-:B------:R-:W-:Y:S02]  /*2fc0*/  LOP3.LUT R27, R14.reuse, 0x58, R15.reuse, 0xfe, !PT ;  /* 0x000000580e1b7812 */ /* 0x140fe400078efe0f */
[C-C-:B------:R-:W-:Y:S01]  /*2fd0*/  LOP3.LUT R28, R14.reuse, 0x54, R15.reuse, 0xfe, !PT ;  /* 0x000000540e1c7812 */ /* 0x140fe200078efe0f */
[----:B------:R-:W0:Y:S01]  /*2fe0*/  LDS.128 R8, [R40+UR8] ;  /* 0x0000000828087984 */ /* 0x000e220008000c00 */
[----:B------:R-:W-:-:S02]  /*2ff0*/  LOP3.LUT R32, R14, 0x50, R15, 0xfe, !PT ;  /* 0x000000500e207812 */ /* 0x000fc400078efe0f */
[C-C-:B------:R-:W-:Y:S01]  /*3000*/  LOP3.LUT R33, R14.reuse, 0x4c, R15.reuse, 0xfe, !PT ;  /* 0x0000004c0e217812 */ /* 0x140fe200078efe0f */
[----:B------:R-:W1:Y:S01]  /*3010*/  LDS.128 R4, [R42+UR8] ;  /* 0x000000082a047984 */ /* 0x000e620008000c00 */
[C-C-:B------:R-:W-:Y:S02]  /*3020*/  LOP3.LUT R34, R14.reuse, 0x48, R15.reuse, 0xfe, !PT ;  /* 0x000000480e227812 */ /* 0x140fe400078efe0f */
[C-C-:B------:R-:W-:Y:S02]  /*3030*/  LOP3.LUT R35, R14.reuse, 0x44, R15.reuse, 0xfe, !PT ;  /* 0x000000440e237812 */ /* 0x140fe400078efe0f */
[C-C-:B------:R-:W-:Y:S02]  /*3040*/  LOP3.LUT R36, R14.reuse, 0x40, R15.reuse, 0xfe, !PT ;  /* 0x000000400e247812 */ /* 0x140fe400078efe0f */
[C-C-:B------:R-:W-:Y:S02]  /*3050*/  LOP3.LUT R38, R14.reuse, 0x7c, R15.reuse, 0xfe, !PT ;  /* 0x0000007c0e267812 */ /* 0x140fe400078efe0f */
[----:B------:R-:W-:-:S02]  /*3060*/  LOP3.LUT R37, R14, 0x3c, R15, 0xfe, !PT ;  /* 0x0000003c0e257812 */ /* 0x000fc400078efe0f */
[C-C-:B------:R-:W-:Y:S02]  /*3070*/  LOP3.LUT R39, R14.reuse, 0x38, R15.reuse, 0xfe, !PT ;  /* 0x000000380e277812 */ /* 0x140fe400078efe0f */
        /* <DEDUP_REMOVED lines=9> */
[----:B------:R-:W-:Y:S02]  /*3110*/  LOP3.LUT R55, R14, 0x10, R15, 0xfe, !PT ;  /* 0x000000100e377812 */ /* 0x000fe400078efe0f */
[----:B------:R-:W-:-:S02]  /*3120*/  LEA R16, P3, R17, R0, 0x1 ;  /* 0x0000000011107211 */ /* 0x000fc400078608ff */
[----:B------:R-:W-:Y:S01]  /*3130*/  LOP3.LUT R15, R14, 0xc, R15, 0xfe, !PT ;  /* 0x0000000c0e0f7812 */ /* 0x000fe200078efe0f */
[----:B0-----:R0:W-:Y:S01]  /*3140*/  @P2 STG.E.U16 desc[UR12][R12.64], R8 ;  /* 0x000000080c002986 */ /* 0x0011e2000c10150c */
[----:B------:R-:W-:Y:S02]  /*3150*/  LEA.HI.X.SX32 R17, R17, R2, 0x1, P3 ;  /* 0x0000000211117211 */ /* 0x000fe400018f0eff */
[----:B------:R-:W-:Y:S01]  /*3160*/  LEA R14, P3, R57, R0, 0x1 ;  /* 0x00000000390e7211 */ /* 0x000fe200078608ff */
[C---:B------:R-:W-:Y:S01]  /*3170*/  IMAD R61, R15.reuse, R20, RZ ;  /* 0x000000140f3d7224 */ /* 0x040fe200078e02ff */
[----:B------:R-:W-:Y:S01]  /*3180*/  ISETP.LT.AND P2, PT, R15, UR11, !P0 ;  /* 0x0000000b0f007c0c */ /* 0x000fe2000c741270 */
[----:B-1----:R1:W-:Y:S01]  /*3190*/  @P4 STG.E.U16 desc[UR12][R16.64], R4 ;  /* 0x0000000410004986 */ /* 0x0023e2000c10150c */
[----:B------:R-:W-:Y:S02]  /*31a0*/  LEA.HI.X.SX32 R15, R57, R2, 0x1, P3 ;  /* 0x00000002390f7211 */ /* 0x000fe400018f0eff */
[C---:B------:R-:W-:Y:S01]  /*31b0*/  ISETP.LT.AND P4, PT, R55.reuse, UR11, !P0 ;  /* 0x0000000b37007c0c */ /* 0x040fe2000c781270 */
[-C--:B------:R-:W-:Y:S01]  /*31c0*/  IMAD R55, R55, R20.reuse, RZ ;  /* 0x0000001437377224 */ /* 0x080fe200078e02ff */
[C---:B------:R-:W-:Y:S01]  /*31d0*/  ISETP.LT.AND P3, PT, R53.reuse, UR11, !P0 ;  /* 0x0000000b35007c0c */ /* 0x040fe2000c761270 */
[----:B------:R-:W-:Y:S01]  /*31e0*/  IMAD R53, R53, R20, RZ ;  /* 0x0000001435357224 */ /* 0x000fe200078e02ff */
[----:B0-----:R-:W-:-:S02]  /*31f0*/  PRMT R13, R8, 0x7632, R13 ;  /* 0x00007632080d7816 */ /* 0x001fc4000000000d */
[----:B------:R-:W-:-:S03]  /*3200*/  LEA R12, P5, R61, R0, 0x1 ;  /* 0x000000003d0c7211 */ /* 0x000fc600078a08ff */
[----:B------:R0:W-:Y:S01]  /*3210*/  @P1 STG.E.U16 desc[UR12][R14.64], R13 ;  /* 0x0000000d0e001986 */ /* 0x0001e2000c10150c */
[----:B-1----:R-:W-:Y:S02]  /*3220*/  PRMT R4, R4, 0x7632, R4 ;  /* 0x0000763204047816 */ /* 0x002fe40000000004 */
[----:B------:R-:W-:-:S04]  /*3230*/  LEA R16, P1, R55, R0, 0x1 ;  /* 0x0000000037107211 */ /* 0x000fc800078208ff */
[-C--:B------:R-:W-:Y:S02]  /*3240*/  LEA.HI.X.SX32 R17, R55, R2.reuse, 0x1, P1 ;  /* 0x0000000237117211 */ /* 0x080fe400008f0eff */
[----:B------:R-:W-:Y:S02]  /*3250*/  ISETP.LT.AND P1, PT, R19, UR11, !P0 ;  /* 0x0000000b13007c0c */ /* 0x000fe4000c721270 */
[----:B0-----:R-:W-:Y:S02]  /*3260*/  LEA.HI.X.SX32 R13, R61, R2, 0x1, P5 ;  /* 0x000000023d0d7211 */ /* 0x001fe400028f0eff */
[----:B------:R-:W-:-:S03]  /*3270*/  LEA R18, P5, R53, R0, 0x1 ;  /* 0x0000000035127211 */ /* 0x000fc600078a08ff */
[----:B------:R0:W-:Y:S01]  /*3280*/  @P2 STG.E.U16 desc[UR12][R12.64], R4 ;  /* 0x000000040c002986 */ /* 0x0001e2000c10150c */
[C---:B------:R-:W-:Y:S01]  /*3290*/  ISETP.LT.AND P2, PT, R51.reuse, UR11, !P0 ;  /* 0x0000000b33007c0c */ /* 0x040fe2000c741270 */
[----:B------:R-:W-:Y:S01]  /*32a0*/  IMAD R51, R51, R20, RZ ;  /* 0x0000001433337224 */ /* 0x000fe200078e02ff */
[----:B------:R-:W-:Y:S01]  /*32b0*/  LEA.HI.X.SX32 R19, R53, R2, 0x1, P5 ;  /* 0x0000000235137211 */ /* 0x000fe200028f0eff */
[----:B------:R1:W-:Y:S01]  /*32c0*/  @P4 STG.E.U16 desc[UR12][R16.64], R9 ;  /* 0x0000000910004986 */ /* 0x0003e2000c10150c */
[C---:B------:R-:W-:Y:S01]  /*32d0*/  ISETP.LT.AND P5, PT, R49.reuse, UR11, !P0 ;  /* 0x0000000b31007c0c */ /* 0x040fe2000c7a1270 */
[----:B------:R-:W-:Y:S01]  /*32e0*/  IMAD R49, R49, R20, RZ ;  /* 0x0000001431317224 */ /* 0x000fe200078e02ff */
[----:B------:R-:W-:Y:S01]  /*32f0*/  LEA R14, P4, R51, R0, 0x1 ;  /* 0x00000000330e7211 */ /* 0x000fe200078808ff */
[----:B------:R2:W-:Y:S01]  /*3300*/  @P3 STG.E.U16 desc[UR12][R18.64], R5 ;  /* 0x0000000512003986 */ /* 0x0005e2000c10150c */
[C---:B------:R-:W-:Y:S01]  /*3310*/  ISETP.LT.AND P3, PT, R47.reuse, UR11, !P0 ;  /* 0x0000000b2f007c0c */ /* 0x040fe2000c761270 */
[----:B------:R-:W-:Y:S01]  /*3320*/  IMAD R47, R47, R20, RZ ;  /* 0x000000142f2f7224 */ /* 0x000fe200078e02ff */
[----:B------:R-:W-:-:S02]  /*3330*/  LEA.HI.X.SX32 R15, R51, R2, 0x1, P4 ;  /* 0x00000002330f7211 */ /* 0x000fc400020f0eff */
[----:B0-----:R-:W-:Y:S02]  /*3340*/  LEA R12, P6, R49, R0, 0x1 ;  /* 0x00000000310c7211 */ /* 0x001fe400078c08ff */
[C---:B------:R-:W-:Y:S01]  /*3350*/  ISETP.LT.AND P4, PT, R45.reuse, UR11, !P0 ;  /* 0x0000000b2d007c0c */ /* 0x040fe2000c781270 */
[----:B------:R-:W-:Y:S01]  /*3360*/  IMAD R45, R45, R20, RZ ;  /* 0x000000142d2d7224 */ /* 0x000fe200078e02ff */
[----:B-1----:R-:W-:Y:S02]  /*3370*/  PRMT R17, R9, 0x7632, R17 ;  /* 0x0000763209117816 */ /* 0x002fe40000000011 */
[----:B------:R-:W-:Y:S02]  /*3380*/  LEA.HI.X.SX32 R13, R49, R2, 0x1, P6 ;  /* 0x00000002310d7211 */ /* 0x000fe400030f0eff */
[----:B--2---:R-:W-:Y:S01]  /*3390*/  PRMT R19, R5, 0x7632, R19 ;  /* 0x0000763205137816 */ /* 0x004fe20000000013 */
[----:B------:R-:W-:Y:S01]  /*33a0*/  @P2 STG.E.U16 desc[UR12][R14.64], R17 ;  /* 0x000000110e002986 */ /* 0x000fe2000c10150c */
[----:B------:R-:W-:-:S02]  /*33b0*/  LEA R4, P2, R47, R0, 0x1 ;  /* 0x000000002f047211 */ /* 0x000fc400078408ff */
[----:B------:R-:W-:Y:S01]  /*33c0*/  ISETP.LT.AND P6, PT, R43, UR11, !P0 ;  /* 0x0000000b2b007c0c */ /* 0x000fe2000c7c1270 */
[----:B------:R-:W-:Y:S01]  /*33d0*/  @P5 STG.E.U16 desc[UR12][R12.64], R19 ;  /* 0x000000130c005986 */ /* 0x000fe2000c10150c */
[----:B------:R-:W-:Y:S01]  /*33e0*/  LEA.HI.X.SX32 R5, R47, R2, 0x1, P2 ;  /* 0x000000022f057211 */ /* 0x000fe200010f0eff */
[----:B------:R-:W-:Y:S01]  /*33f0*/  IMAD R43, R43, R20, RZ ;  /* 0x000000142b2b7224 */ /* 0x000fe200078e02ff */
[----:B------:R-:W-:Y:S01]  /*3400*/  LEA R8, P5, R45, R0, 0x1 ;  /* 0x000000002d087211 */ /* 0x000fe200078a08ff */
[----:B------:R-:W0:Y:S01]  /*3410*/  LDS.128 R12, [R40+UR8+0x1000] ;  /* 0x00100008280c7984 */ /* 0x000e220008000c00 */
[C---:B------:R-:W-:Y:S01]  /*3420*/  ISETP.LT.AND P2, PT, R29.reuse, UR11, !P0 ;  /* 0x0000000b1d007c0c */ /* 0x040fe2000c741270 */
[----:B------:R-:W-:Y:S01]  /*3430*/  IMAD R29, R29, R20, RZ ;  /* 0x000000141d1d7224 */ /* 0x000fe200078e02ff */
[----:B------:R-:W-:Y:S01]  /*3440*/  LEA.HI.X.SX32 R9, R45, R2, 0x1, P5 ;  /* 0x000000022d097211 */ /* 0x000fe200028f0eff */
[----:B------:R1:W-:Y:S01]  /*3450*/  @P3 STG.E.U16 desc[UR12][R4.64], R10 ;  /* 0x0000000a04003986 */ /* 0x0003e2000c10150c */
[----:B------:R-:W-:Y:S01]  /*3460*/  ISETP.LT.AND P5, PT, R28, UR11, !P0 ;  /* 0x0000000b1c007c0c */ /* 0x000fe2000c7a1270 */
[----:B------:R-:W-:Y:S01]  /*3470*/  IMAD R45, R31, R20, RZ ;  /* 0x000000141f2d7224 */ /* 0x000fe200078e02ff */
[----:B------:R-:W-:Y:S01]  /*3480*/  LEA R28, P3, R29, R0, 0x1 ;  /* 0x000000001d1c7211 */ /* 0x000fe200078608ff */
[----:B------:R2:W-:Y:S01]  /*3490*/  @P4 STG.E.U16 desc[UR12][R8.64], R6 ;  /* 0x0000000608004986 */ /* 0x0005e2000c10150c */
[----:B------:R-:W-:-:S02]  /*34a0*/  ISETP.LT.AND P4, PT, R31, UR11, !P0 ;  /* 0x0000000b1f007c0c */ /* 0x000fc4000c781270 */
[----:B------:R-:W-:Y:S01]  /*34b0*/  LEA.HI.X.SX32 R29, R29, R2, 0x1, P3 ;  /* 0x000000021d1d7211 */ /* 0x000fe200018f0eff */
[----:B------:R-:W3:Y:S01]  /*34c0*/  LDS.128 R16, [R42+UR8+0x1000] ;  /* 0x001000082a107984 */ /* 0x000ee20008000c00 */
[C---:B------:R-:W-:Y:S02]  /*34d0*/  LEA R30, P3, R43.reuse, R0, 0x1 ;  /* 0x000000002b1e7211 */ /* 0x040fe400078608ff */
[----:B-1----:R-:W-:Y:S02]  /*34e0*/  PRMT R5, R10, 0x7632, R5 ;  /* 0x000076320a057816 */ /* 0x002fe40000000005 */
[----:B------:R-:W-:Y:S02]  /*34f0*/  LEA.HI.X.SX32 R31, R43, R2, 0x1, P3 ;  /* 0x000000022b1f7211 */ /* 0x000fe400018f0eff */
[C---:B------:R-:W-:Y:S01]  /*3500*/  ISETP.LT.AND P3, PT, R41.reuse, UR11, !P0 ;  /* 0x0000000b29007c0c */ /* 0x040fe2000c761270 */
[----:B------:R1:W-:Y:S01]  /*3510*/  @P2 STG.E.U16 desc[UR12][R28.64], R5 ;  /* 0x000000051c002986 */ /* 0x0003e2000c10150c */
[----:B--2---:R-:W-:Y:S01]  /*3520*/  PRMT R9, R6, 0x7632, R9 ;  /* 0x0000763206097816 */ /* 0x004fe20000000009 */
[----:B------:R-:W-:Y:S01]  /*3530*/  IMAD R41, R41, R20, RZ ;  /* 0x0000001429297224 */ /* 0x000fe200078e02ff */
[----:B------:R-:W-:-:S02]  /*3540*/  LEA R4, P2, R45, R0, 0x1 ;  /* 0x000000002d047211 */ /* 0x000fc400078408ff */
[----:B------:R-:W-:Y:S01]  /*3550*/  PRMT R10, R7, 0x7632, R10 ;  /* 0x00007632070a7816 */ /* 0x000fe2000000000a */
[----:B------:R2:W-:Y:S01]  /*3560*/  @P6 STG.E.U16 desc[UR12][R30.64], R9 ;  /* 0x000000091e006986 */ /* 0x0005e2000c10150c */
[----:B------:R-:W-:Y:S02]  /*3570*/  ISETP.LT.AND P6, PT, R39, UR11, !P0 ;  /* 0x0000000b27007c0c */ /* 0x000fe4000c7c1270 */
[----:B-1----:R-:W-:Y:S01]  /*3580*/  LEA.HI.X.SX32 R5, R45, R2, 0x1, P2 ;  /* 0x000000022d057211 */ /* 0x002fe200010f0eff */
[----:B------:R-:W-:Y:S01]  /*3590*/  IMAD R29, R39, R20, RZ ;  /* 0x00000014271d7224 */ /* 0x000fe200078e02ff */
[----:B------:R-:W-:-:S03]  /*35a0*/  LEA R8, P2, R41, R0, 0x1 ;  /* 0x0000000029087211 */ /* 0x000fc600078408ff */
[----:B------:R1:W-:Y:S01]  /*35b0*/  @P4 STG.E.U16 desc[UR12][R4.64], R11 ;  /* 0x0000000b04004986 */ /* 0x0003e2000c10150c */
[----:B--2---:R-:W-:Y:S02]  /*35c0*/  LEA.HI.X.SX32 R9, R41, R2, 0x1, P2 ;  /* 0x0000000229097211 */ /* 0x004fe400010f0eff */
[----:B------:R-:W-:Y:S02]  /*35d0*/  LEA R28, P4, R29, R0, 0x1 ;  /* 0x000000001d1c7211 */ /* 0x000fe400078808ff */
[C---:B------:R-:W-:Y:S01]  /*35e0*/  ISETP.LT.AND P2, PT, R37.reuse, UR11, !P0 ;  /* 0x0000000b25007c0c */ /* 0x040fe2000c741270 */
[----:B------:R-:W-:Y:S01]  /*35f0*/  IMAD R37, R37, R20, RZ ;  /* 0x0000001425257224 */ /* 0x000fe200078e02ff */
[----:B------:R-:W-:Y:S01]  /*3600*/  LEA.HI.X.SX32 R29, R29, R2, 0x1, P4 ;  /* 0x000000021d1d7211 */ /* 0x000fe200020f0eff */
[----:B------:R2:W-:Y:S01]  /*3610*/  @P3 STG.E.U16 desc[UR12][R8.64], R7 ;  /* 0x0000000708003986 */ /* 0x0005e2000c10150c */
[----:B------:R-:W-:Y:S02]  /*3620*/  ISETP.LT.AND P3, PT, R36, UR11, !P0 ;  /* 0x0000000b24007c0c */ /* 0x000fe4000c761270 */
[----:B------:R-:W-:-:S02]  /*3630*/  LEA R30, P4, R37, R0, 0x1 ;  /* 0x00000000251e7211 */ /* 0x000fc400078808ff */
[----:B-1----:R-:W-:Y:S01]  /*3640*/  PRMT R5, R11, 0x7632, R5 ;  /* 0x000076320b057816 */ /* 0x002fe20000000005 */
[C---:B------:R-:W-:Y:S01]  /*3650*/  IMAD R11, R20.reuse, 0x4, R59 ;  /* 0x00000004140b7824 */ /* 0x040fe200078e023b */
[----:B------:R-:W-:Y:S02]  /*3660*/  LEA.HI.X.SX32 R31, R37, R2, 0x1, P4 ;  /* 0x00000002251f7211 */ /* 0x000fe400020f0eff */
[----:B------:R-:W-:Y:S01]  /*3670*/  ISETP.LT.AND P4, PT, R35, UR11, !P0 ;  /* 0x0000000b23007c0c */ /* 0x000fe2000c781270 */
[----:B------:R1:W-:Y:S01]  /*3680*/  @P6 STG.E.U16 desc[UR12][R28.64], R5 ;  /* 0x000000051c006986 */ /* 0x0003e2000c10150c */
[----:B------:R-:W-:Y:S01]  /*3690*/  LEA R4, P6, R59, R0, 0x1 ;  /* 0x000000003b047211 */ /* 0x000fe200078c08ff */
[----:B--2---:R-:W-:Y:S02]  /*36a0*/  IMAD R9, R20, 0x4, R11 ;  /* 0x0000000414097824 */ /* 0x004fe400078e020b */
[----:B------:R2:W-:Y:S01]  /*36b0*/  @P2 STG.E.U16 desc[UR12][R30.64], R10 ;  /* 0x0000000a1e002986 */ /* 0x0005e2000c10150c */
[----:B------:R-:W-:-:S02]  /*36c0*/  ISETP.LT.AND P2, PT, R34, UR11, !P0 ;  /* 0x0000000b22007c0c */ /* 0x000fc4000c741270 */
[----:B-1----:R-:W-:Y:S02]  /*36d0*/  LEA.HI.X.SX32 R5, R59, R2, 0x1, P6 ;  /* 0x000000023b057211 */ /* 0x002fe400030f0eff */
[----:B------:R-:W-:-:S03]  /*36e0*/  LEA R6, P6, R11, R0, 0x1 ;  /* 0x000000000b067211 */ /* 0x000fc600078c08ff */
[----:B0-----:R0:W-:Y:S01]  /*36f0*/  @P3 STG.E.U16 desc[UR12][R4.64], R12 ;  /* 0x0000000c04003986 */ /* 0x0011e2000c10150c */
[----:B------:R-:W-:Y:S01]  /*3700*/  LEA.HI.X.SX32 R7, R11, R2, 0x1, P6 ;  /* 0x000000020b077211 */ /* 0x000fe200030f0eff */
[C---:B------:R-:W-:Y:S01]  /*3710*/  IMAD R11, R20.reuse, 0x4, R9 ;  /* 0x00000004140b7824 */ /* 0x040fe200078e0209 */
[----:B------:R-:W-:Y:S02]  /*3720*/  LEA R8, P6, R9, R0, 0x1 ;  /* 0x0000000009087211 */ /* 0x000fe400078c08ff */
[----:B------:R-:W-:Y:S01]  /*3730*/  ISETP.LT.AND P3, PT, R33, UR11, !P0 ;  /* 0x0000000b21007c0c */ /* 0x000fe2000c761270 */
[C---:B------:R-:W-:Y:S01]  /*3740*/  IMAD R29, R20.reuse, 0x4, R11 ;  /* 0x00000004141d7824 */ /* 0x040fe200078e020b */
[----:B------:R-:W-:Y:S01]  /*3750*/  LEA.HI.X.SX32 R9, R9, R2, 0x1, P6 ;  /* 0x0000000209097211 */ /* 0x000fe200030f0eff */
[----:B---3--:R1:W-:Y:S01]  /*3760*/  @P4 STG.E.U16 desc[UR12][R6.64], R16 ;  /* 0x0000001006004986 */ /* 0x0083e2000c10150c */
[----:B--2---:R-:W-:Y:S01]  /*3770*/  LEA R10, P6, R11, R0, 0x1 ;  /* 0x000000000b0a7211 */ /* 0x004fe200078c08ff */
[----:B------:R-:W-:Y:S01]  /*3780*/  IMAD R31, R20, 0x4, R29 ;  /* 0x00000004141f7824 */ /* 0x000fe200078e021d */
[----:B------:R-:W-:-:S02]  /*3790*/  ISETP.LT.AND P4, PT, R32, UR11, !P0 ;  /* 0x0000000b20007c0c */ /* 0x000fc4000c781270 */
[----:B0-----:R-:W-:Y:S02]  /*37a0*/  PRMT R5, R12, 0x7632, R5 ;  /* 0x000076320c057816 */ /* 0x001fe40000000005 */
[----:B------:R-:W-:-:S03]  /*37b0*/  LEA.HI.X.SX32 R11, R11, R2, 0x1, P6 ;  /* 0x000000020b0b7211 */ /* 0x000fc600030f0eff */
[----:B------:R0:W-:Y:S01]  /*37c0*/  @P2 STG.E.U16 desc[UR12][R8.64], R5 ;  /* 0x0000000508002986 */ /* 0x0001e2000c10150c */
[-C--:B------:R-:W-:Y:S02]  /*37d0*/  LEA R4, P2, R29, R0.reuse, 0x1 ;  /* 0x000000001d047211 */ /* 0x080fe400078408ff */
[----:B-1----:R-:W-:Y:S02]  /*37e0*/  PRMT R7, R16, 0x7632, R7 ;  /* 0x0000763210077816 */ /* 0x002fe40000000007 */
[----:B------:R-:W-:-:S03]  /*37f0*/  LEA R6, P6, R31, R0, 0x1 ;  /* 0x000000001f067211 */ /* 0x000fc600078c08ff */
[----:B------:R1:W-:Y:S01]  /*3800*/  @P3 STG.E.U16 desc[UR12][R10.64], R7 ;  /* 0x000000070a003986 */ /* 0x0003e2000c10150c */
[----:B------:R-:W-:Y:S02]  /*3810*/  ISETP.LT.AND P3, PT, R26, UR11, !P0 ;  /* 0x0000000b1a007c0c */ /* 0x000fe4000c761270 */
[-C--:B0-----:R-:W-:Y:S02]  /*3820*/  LEA.HI.X.SX32 R5, R29, R2.reuse, 0x1, P2 ;  /* 0x000000021d057211 */ /* 0x081fe400010f0eff */
[----:B------:R-:W-:Y:S01]  /*3830*/  ISETP.LT.AND P2, PT, R27, UR11, !P0 ;  /* 0x0000000b1b007c0c */ /* 0x000fe2000c741270 */
[C---:B------:R-:W-:Y:S02]  /*3840*/  IMAD R27, R20.reuse, 0x4, R31 ;  /* 0x00000004141b7824 */ /* 0x040fe400078e021f */
[----:B------:R0:W-:Y:S01]  /*3850*/  @P4 STG.E.U16 desc[UR12][R4.64], R13 ;  /* 0x0000000d04004986 */ /* 0x0001e2000c10150c */
[----:B------:R-:W-:Y:S02]  /*3860*/  ISETP.LT.AND P4, PT, R25, UR11, !P0 ;  /* 0x0000000b19007c0c */ /* 0x000fe4000c781270 */
[----:B-1----:R-:W-:Y:S01]  /*3870*/  LEA.HI.X.SX32 R7, R31, R2, 0x1, P6 ;  /* 0x000000021f077211 */ /* 0x002fe200030f0eff */
[----:B------:R-:W-:Y:S01]  /*3880*/  IMAD R11, R20, 0x4, R27 ;  /* 0x00000004140b7824 */ /* 0x000fe200078e021b */
[----:B------:R-:W-:-:S03]  /*3890*/  LEA R8, P6, R27, R0, 0x1 ;  /* 0x000000001b087211 */ /* 0x000fc600078c08ff */
[----:B------:R-:W-:Y:S01]  /*38a0*/  IMAD R25, R20, 0x4, R11 ;  /* 0x0000000414197824 */ /* 0x000fe200078e020b */
[----:B------:R-:W-:Y:S01]  /*38b0*/  LEA.HI.X.SX32 R9, R27, R2, 0x1, P6 ;  /* 0x000000021b097211 */ /* 0x000fe200030f0eff */
[----:B------:R1:W-:Y:S01]  /*38c0*/  @P5 STG.E.U16 desc[UR12][R6.64], R17 ;  /* 0x0000001106005986 */ /* 0x0003e2000c10150c */
[----:B------:R-:W-:Y:S02]  /*38d0*/  LEA R10, P6, R11, R0, 0x1 ;  /* 0x000000000b0a7211 */ /* 0x000fe400078c08ff */
[----:B0-----:R-:W-:Y:S02]  /*38e0*/  PRMT R5, R13, 0x7632, R5 ;  /* 0x000076320d057816 */ /* 0x001fe40000000005 */
[----:B------:R-:W-:Y:S02]  /*38f0*/  LEA.HI.X.SX32 R11, R11, R2, 0x1, P6 ;  /* 0x000000020b0b7211 */ /* 0x000fe400030f0eff */
[----:B------:R-:W-:Y:S01]  /*3900*/  ISETP.LT.AND P5, PT, R24, UR11, !P0 ;  /* 0x0000000b18007c0c */ /* 0x000fe2000c7a1270 */
[----:B------:R0:W-:Y:S01]  /*3910*/  @P2 STG.E.U16 desc[UR12][R8.64], R5 ;  /* 0x0000000508002986 */ /* 0x0001e2000c10150c */
[----:B------:R-:W-:-:S02]  /*3920*/  LEA R4, P6, R25, R0, 0x1 ;  /* 0x0000000019047211 */ /* 0x000fc400078c08ff */
[----:B------:R-:W-:Y:S01]  /*3930*/  ISETP.LT.AND P2, PT, R23, UR11, !P0 ;  /* 0x0000000b17007c0c */ /* 0x000fe2000c741270 */
[----:B-1----:R-:W-:-:S04]  /*3940*/  IMAD R7, R20, 0x4, R25 ;  /* 0x0000000414077824 */ /* 0x002fc800078e0219 */
[----:B------:R-:W-:Y:S01]  /*3950*/  IMAD R13, R20, 0x4, R7 ;  /* 0x00000004140d7824 */ /* 0x000fe200078e0207 */
[----:B0-----:R-:W-:-:S03]  /*3960*/  PRMT R9, R17, 0x7632, R9 ;  /* 0x0000763211097816 */ /* 0x001fc60000000009 */
[C---:B------:R-:W-:Y:S01]  /*3970*/  IMAD R17, R20.reuse, 0x4, R13 ;  /* 0x0000000414117824 */ /* 0x040fe200078e020d */
[----:B------:R-:W-:Y:S02]  /*3980*/  LEA.HI.X.SX32 R5, R25, R2, 0x1, P6 ;  /* 0x0000000219057211 */ /* 0x000fe400030f0eff */
[----:B------:R-:W-:Y:S01]  /*3990*/  LEA R6, P6, R7, R0, 0x1 ;  /* 0x0000000007067211 */ /* 0x000fe200078c08ff */
[----:B------:R0:W-:Y:S01]  /*39a0*/  @P4 STG.E.U16 desc[UR12][R10.64], R9 ;  /* 0x000000090a004986 */ /* 0x0001e2000c10150c */
[----:B------:R-:W-:Y:S01]  /*39b0*/  ISETP.LT.AND P4, PT, R21, UR11, !P0 ;  /* 0x0000000b15007c0c */ /* 0x000fe2000c781270 */
[C---:B------:R-:W-:Y:S01]  /*39c0*/  IMAD R21, R20.reuse, 0x4, R17 ;  /* 0x0000000414157824 */ /* 0x040fe200078e0211 */
[----:B------:R-:W-:Y:S01]  /*39d0*/  LEA.HI.X.SX32 R7, R7, R2, 0x1, P6 ;  /* 0x0000000207077211 */ /* 0x000fe200030f0eff */
[----:B------:R1:W-:Y:S01]  /*39e0*/  @P5 STG.E.U16 desc[UR12][R4.64], R14 ;  /* 0x0000000e04005986 */ /* 0x0003e2000c10150c */
[-C--:B------:R-:W-:Y:S01]  /*39f0*/  LEA R8, P6, R13, R0.reuse, 0x1 ;  /* 0x000000000d087211 */ /* 0x080fe200078c08ff */
[----:B------:R-:W-:Y:S01]  /*3a00*/  IMAD R23, R20, 0x4, R21 ;  /* 0x0000000414177824 */ /* 0x000fe200078e0215 */
[----:B------:R-:W-:Y:S01]  /*3a10*/  ISETP.LT.AND P5, PT, R22, UR11, !P0 ;  /* 0x0000000b16007c0c */ /* 0x000fe2000c7a1270 */
[----:B------:R2:W-:Y:S02]  /*3a20*/  @P2 STG.E.U16 desc[UR12][R6.64], R18 ;  /* 0x0000001206002986 */ /* 0x0005e4000c10150c */
[----:B------:R-:W-:Y:S01]  /*3a30*/  IMAD R25, R20, 0x4, R23 ;  /* 0x0000000414197824 */ /* 0x000fe200078e0217 */
[----:B0-----:R-:W-:-:S02]  /*3a40*/  LEA R10, P2, R17, R0, 0x1 ;  /* 0x00000000110a7211 */ /* 0x001fc400078408ff */
[-C--:B------:R-:W-:Y:S02]  /*3a50*/  LEA.HI.X.SX32 R9, R13, R2.reuse, 0x1, P6 ;  /* 0x000000020d097211 */ /* 0x080fe400030f0eff */
[----:B------:R-:W-:Y:S02]  /*3a60*/  LEA.HI.X.SX32 R11, R17, R2, 0x1, P2 ;  /* 0x00000002110b7211 */ /* 0x000fe400010f0eff */
[-C--:B-1----:R-:W-:Y:S02]  /*3a70*/  LEA R4, P2, R23, R0.reuse, 0x1 ;  /* 0x0000000017047211 */ /* 0x082fe400078408ff */
[----:B------:R-:W-:Y:S02]  /*3a80*/  LEA R12, P6, R21, R0, 0x1 ;  /* 0x00000000150c7211 */ /* 0x000fe400078c08ff */
[----:B------:R-:W-:Y:S02]  /*3a90*/  LEA.HI.X.SX32 R5, R23, R2, 0x1, P2 ;  /* 0x0000000217057211 */ /* 0x000fe400010f0eff */
[----:B------:R-:W-:-:S02]  /*3aa0*/  ISETP.LT.AND P2, PT, R3, UR11, !P0 ;  /* 0x0000000b03007c0c */ /* 0x000fc4000c741270 */
[----:B------:R-:W-:Y:S01]  /*3ab0*/  LEA.HI.X.SX32 R13, R21, R2, 0x1, P6 ;  /* 0x00000002150d7211 */ /* 0x000fe200030f0eff */
[----:B------:R-:W-:Y:S01]  /*3ac0*/  IMAD R21, R20, 0x4, R25 ;  /* 0x0000000414157824 */ /* 0x000fe200078e0219 */
[----:B------:R-:W-:Y:S02]  /*3ad0*/  ISETP.LT.AND P0, PT, R38, UR11, !P0 ;  /* 0x0000000b26007c0c */ /* 0x000fe4000c701270 */
[C---:B------:R-:W-:Y:S02]  /*3ae0*/  LEA R16, P6, R25.reuse, R0, 0x1 ;  /* 0x0000000019107211 */ /* 0x040fe400078c08ff */
[----:B------:R-:W-:Y:S02]  /*3af0*/  PRMT R14, R14, 0x7632, R14 ;  /* 0x000076320e0e7816 */ /* 0x000fe4000000000e */
[----:B--2---:R-:W-:Y:S02]  /*3b00*/  PRMT R18, R18, 0x7632, R18 ;  /* 0x0000763212127816 */ /* 0x004fe40000000012 */
[----:B------:R-:W-:Y:S01]  /*3b10*/  LEA.HI.X.SX32 R17, R25, R2, 0x1, P6 ;  /* 0x0000000219117211 */ /* 0x000fe200030f0eff */
[----:B------:R0:W-:Y:S01]  /*3b20*/  @P5 STG.E.U16 desc[UR12][R8.64], R14 ;  /* 0x0000000e08005986 */ /* 0x0001e2000c10150c */
[----:B------:R-:W-:-:S02]  /*3b30*/  LEA R6, P6, R21, R0, 0x1 ;  /* 0x0000000015067211 */ /* 0x000fc400078c08ff */
[----:B------:R-:W-:Y:S01]  /*3b40*/  PRMT R0, R15, 0x7632, R0 ;  /* 0x000076320f007816 */ /* 0x000fe20000000000 */
[----:B------:R0:W-:Y:S01]  /*3b50*/  @P4 STG.E.U16 desc[UR12][R10.64], R18 ;  /* 0x000000120a004986 */ /* 0x0001e2000c10150c */
[----:B------:R-:W-:-:S03]  /*3b60*/  LEA.HI.X.SX32 R7, R21, R2, 0x1, P6 ;  /* 0x0000000215077211 */ /* 0x000fc600030f0eff */
[----:B------:R0:W-:Y:S04]  /*3b70*/  @P3 STG.E.U16 desc[UR12][R12.64], R15 ;  /* 0x0000000f0c003986 */ /* 0x0001e8000c10150c */
[----:B------:R0:W-:Y:S04]  /*3b80*/  @P2 STG.E.U16 desc[UR12][R4.64], R19 ;  /* 0x0000001304002986 */ /* 0x0001e8000c10150c */
[----:B------:R0:W-:Y:S01]  /*3b90*/  @P1 STG.E.U16 desc[UR12][R16.64], R0 ;  /* 0x0000000010001986 */ /* 0x0001e2000c10150c */
[----:B------:R-:W-:Y:S05]  /*3ba0*/  @!P0 EXIT ;  /* 0x000000000000894d */ /* 0x000fea0003800000 */
[----:B------:R-:W-:-:S05]  /*3bb0*/  PRMT R3, R19, 0x7632, R3 ;  /* 0x0000763213037816 */ /* 0x000fca0000000003 */
[----:B------:R-:W-:Y:S01]  /*3bc0*/  STG.E.U16 desc[UR12][R6.64], R3 ;  /* 0x0000000306007986 */ /* 0x000fe2000c10150c */
[----:B------:R-:W-:Y:S05]  /*3bd0*/  EXIT ;  /* 0x000000000000794d */ /* 0x000fea0003800000 */
.L_x_2:
[----:B------:R-:W-:-:S00]  /*3be0*/  BRA `(.L_x_2) ;  /* 0xfffffffc00fc7947 */ /* 0x000fc0000383ffff */
[----:B------:R-:W-:-:S00]  /*3bf0*/  NOP ;  /* 0x0000000000007918 */ /* 0x000fc00000000000 */
        /* <DEDUP_REMOVED lines=8> */
.L_x_3:


//--------------------- .nv.shared.matmul_kernel  --------------------------
	.section	.nv.shared.matmul_kernel,"aw",@nobits
	.sectionflags	@""
	.align	16
	.zero		1024


//--------------------- .nv.shared.reserved.0     --------------------------
	.section	.nv.shared.reserved.0,"aw",@nobits
	.weak		__nv_reservedSMEM_offset_0_alias
	.size		__nv_reservedSMEM_offset_0_alias, 0, 0
	.other		__nv_reservedSMEM_offset_0_alias,@"STO_CUDA_RESERVED_SHARED STV_DEFAULT"
__nv_reservedSMEM_offset_0_alias:
	.zero		0


//--------------------- .nv.constant0.matmul_kernel --------------------------
	.section	.nv.constant0.matmul_kernel,"a",@progbits
	.sectionflags	@""
	.align	4
.nv.constant0.matmul_kernel:
	.zero		608


//--------------------- SYMBOLS --------------------------

	.type		.nv.reservedSmem.offset0,@object
	.size		.nv.reservedSmem.offset0,0x4
